//
// Generated by NVIDIA NVVM Compiler
//
// Compiler Build ID: CL-36424714
// Cuda compilation tools, release 13.0, V13.0.88
// Based on NVVM 20.0.0
//

.version 9.0
.target sm_100
.address_size 64

	// .globl	_Z20vector_add_pipelinedILi256ELi4EEvPfS0_S0_i
// _ZZ20vector_add_pipelinedILi256ELi4EEvPfS0_S0_iE8shared_a has been demoted
// _ZZ20vector_add_pipelinedILi256ELi4EEvPfS0_S0_iE8shared_b has been demoted

.visible .entry _Z20vector_add_pipelinedILi256ELi4EEvPfS0_S0_i(
	.param .u64 .ptr .align 1 _Z20vector_add_pipelinedILi256ELi4EEvPfS0_S0_i_param_0,
	.param .u64 .ptr .align 1 _Z20vector_add_pipelinedILi256ELi4EEvPfS0_S0_i_param_1,
	.param .u64 .ptr .align 1 _Z20vector_add_pipelinedILi256ELi4EEvPfS0_S0_i_param_2,
	.param .u32 _Z20vector_add_pipelinedILi256ELi4EEvPfS0_S0_i_param_3
)
{
	.reg .pred 	%p<29>;
	.reg .b32 	%r<150>;
	.reg .b32 	%f<4>;
	.reg .b64 	%rd<61>;
	// demoted variable
	.shared .align 4 .b8 _ZZ20vector_add_pipelinedILi256ELi4EEvPfS0_S0_iE8shared_a[4096];
	// demoted variable
	.shared .align 4 .b8 _ZZ20vector_add_pipelinedILi256ELi4EEvPfS0_S0_iE8shared_b[4096];
	ld.param.u64 	%rd15, [_Z20vector_add_pipelinedILi256ELi4EEvPfS0_S0_i_param_0];
	ld.param.u64 	%rd16, [_Z20vector_add_pipelinedILi256ELi4EEvPfS0_S0_i_param_1];
	ld.param.u64 	%rd14, [_Z20vector_add_pipelinedILi256ELi4EEvPfS0_S0_i_param_2];
	ld.param.u32 	%r62, [_Z20vector_add_pipelinedILi256ELi4EEvPfS0_S0_i_param_3];
	mov.u32 	%r1, %nctaid.x;
	shl.b32 	%r2, %r1, 8;
	mov.u32 	%r64, %ctaid.x;
	shl.b32 	%r141, %r64, 8;
	cvta.to.global.u64 	%rd1, %rd15;
	cvta.to.global.u64 	%rd2, %rd16;
	sub.s32 	%r4, %r62, %r141;
	neg.s32 	%r5, %r2;
	mov.b32 	%r133, 0;
$L__BB0_1:
	mad.lo.s32 	%r65, %r5, %r133, %r4;
	min.s32 	%r66, %r65, 256;
	add.s32 	%r67, %r66, -1;
	and.b32  	%r10, %r67, 1073741823;
	add.s32 	%r11, %r10, 1;
	mad.lo.s32 	%r12, %r133, %r2, %r141;
	setp.le.s32 	%p1, %r62, %r12;
	@%p1 bra 	$L__BB0_17;
	sub.s32 	%r68, %r62, %r12;
	min.s32 	%r69, %r68, 256;
	shl.b32 	%r70, %r69, 2;
	setp.lt.s32 	%p2, %r70, 1;
	@%p2 bra 	$L__BB0_17;
	shl.b32 	%r72, %r133, 10;
	mov.u32 	%r73, _ZZ20vector_add_pipelinedILi256ELi4EEvPfS0_S0_iE8shared_a;
	add.s32 	%r13, %r73, %r72;
	mul.wide.s32 	%rd17, %r12, 4;
	add.s64 	%rd4, %rd1, %rd17;
	and.b32  	%r14, %r11, 3;
	setp.lt.u32 	%p3, %r10, 3;
	mov.b32 	%r136, 0;
	@%p3 bra 	$L__BB0_6;
	and.b32  	%r15, %r11, 2147483644;
	mov.b32 	%r136, 0;
	mov.u32 	%r135, %r136;
$L__BB0_5:
	cvt.u64.u32 	%rd22, %r136;
	add.s32 	%r75, %r13, %r136;
	add.s64 	%rd18, %rd4, %rd22;
	// begin inline asm
	cp.async.ca.shared.global [%r75], [%rd18], 4, 4;
	// end inline asm
	add.s32 	%r76, %r75, 4;
	add.s64 	%rd19, %rd18, 4;
	// begin inline asm
	cp.async.ca.shared.global [%r76], [%rd19], 4, 4;
	// end inline asm
	add.s32 	%r77, %r75, 8;
	add.s64 	%rd20, %rd18, 8;
	// begin inline asm
	cp.async.ca.shared.global [%r77], [%rd20], 4, 4;
	// end inline asm
	add.s32 	%r78, %r75, 12;
	add.s64 	%rd21, %rd18, 12;
	// begin inline asm
	cp.async.ca.shared.global [%r78], [%rd21], 4, 4;
	// end inline asm
	add.s32 	%r136, %r136, 16;
	add.s32 	%r135, %r135, 4;
	setp.ne.s32 	%p4, %r135, %r15;
	@%p4 bra 	$L__BB0_5;
$L__BB0_6:
	setp.eq.s32 	%p5, %r14, 0;
	@%p5 bra 	$L__BB0_10;
	cvt.u64.u32 	%rd24, %r136;
	add.s32 	%r79, %r13, %r136;
	add.s64 	%rd23, %rd4, %rd24;
	// begin inline asm
	cp.async.ca.shared.global [%r79], [%rd23], 4, 4;
	// end inline asm
	setp.eq.s32 	%p6, %r14, 1;
	@%p6 bra 	$L__BB0_10;
	add.s32 	%r80, %r79, 4;
	add.s64 	%rd25, %rd23, 4;
	// begin inline asm
	cp.async.ca.shared.global [%r80], [%rd25], 4, 4;
	// end inline asm
	setp.eq.s32 	%p7, %r14, 2;
	@%p7 bra 	$L__BB0_10;
	add.s32 	%r81, %r79, 8;
	add.s64 	%rd26, %rd23, 8;
	// begin inline asm
	cp.async.ca.shared.global [%r81], [%rd26], 4, 4;
	// end inline asm
$L__BB0_10:
	setp.lt.u32 	%p8, %r10, 3;
	mov.u32 	%r84, _ZZ20vector_add_pipelinedILi256ELi4EEvPfS0_S0_iE8shared_b;
	add.s32 	%r22, %r84, %r72;
	add.s64 	%rd6, %rd2, %rd17;
	mov.b32 	%r139, 0;
	@%p8 bra 	$L__BB0_13;
	and.b32  	%r23, %r11, 2147483644;
	mov.b32 	%r139, 0;
	mov.u32 	%r138, %r139;
$L__BB0_12:
	cvt.u64.u32 	%rd32, %r139;
	add.s32 	%r86, %r22, %r139;
	add.s64 	%rd28, %rd6, %rd32;
	// begin inline asm
	cp.async.ca.shared.global [%r86], [%rd28], 4, 4;
	// end inline asm
	add.s32 	%r87, %r86, 4;
	add.s64 	%rd29, %rd28, 4;
	// begin inline asm
	cp.async.ca.shared.global [%r87], [%rd29], 4, 4;
	// end inline asm
	add.s32 	%r88, %r86, 8;
	add.s64 	%rd30, %rd28, 8;
	// begin inline asm
	cp.async.ca.shared.global [%r88], [%rd30], 4, 4;
	// end inline asm
	add.s32 	%r89, %r86, 12;
	add.s64 	%rd31, %rd28, 12;
	// begin inline asm
	cp.async.ca.shared.global [%r89], [%rd31], 4, 4;
	// end inline asm
	add.s32 	%r139, %r139, 16;
	add.s32 	%r138, %r138, 4;
	setp.ne.s32 	%p9, %r138, %r23;
	@%p9 bra 	$L__BB0_12;
$L__BB0_13:
	setp.eq.s32 	%p10, %r14, 0;
	@%p10 bra 	$L__BB0_17;
	cvt.u64.u32 	%rd34, %r139;
	add.s32 	%r90, %r22, %r139;
	add.s64 	%rd33, %rd6, %rd34;
	// begin inline asm
	cp.async.ca.shared.global [%r90], [%rd33], 4, 4;
	// end inline asm
	setp.eq.s32 	%p11, %r14, 1;
	@%p11 bra 	$L__BB0_17;
	add.s32 	%r91, %r90, 4;
	add.s64 	%rd35, %rd33, 4;
	// begin inline asm
	cp.async.ca.shared.global [%r91], [%rd35], 4, 4;
	// end inline asm
	setp.eq.s32 	%p12, %r14, 2;
	@%p12 bra 	$L__BB0_17;
	add.s32 	%r92, %r90, 8;
	add.s64 	%rd36, %rd33, 8;
	// begin inline asm
	cp.async.ca.shared.global [%r92], [%rd36], 4, 4;
	// end inline asm
$L__BB0_17:
	// begin inline asm
	cp.async.commit_group;
	// end inline asm
	add.s32 	%r133, %r133, 1;
	setp.eq.s32 	%p13, %r133, 4;
	@%p13 bra 	$L__BB0_18;
	bra.uni 	$L__BB0_1;
$L__BB0_18:
	setp.le.s32 	%p14, %r62, %r141;
	@%p14 bra 	$L__BB0_40;
	mov.u32 	%r6, %tid.x;
	shl.b32 	%r7, %r1, 10;
	add.s32 	%r94, %r141, %r7;
	sub.s32 	%r8, %r62, %r94;
	cvta.to.global.u64 	%rd3, %rd14;
	mov.b32 	%r140, 0;
	mov.u32 	%r142, %r140;
$L__BB0_20:
	mad.lo.s32 	%r95, %r5, %r140, %r8;
	min.s32 	%r96, %r95, 256;
	add.s32 	%r97, %r96, -1;
	and.b32  	%r34, %r97, 1073741823;
	add.s32 	%r35, %r34, 1;
	// begin inline asm
	cp.async.wait_group 3;
	// end inline asm
	bar.sync 	0;
	shl.b32 	%r98, %r142, 10;
	mov.u32 	%r99, _ZZ20vector_add_pipelinedILi256ELi4EEvPfS0_S0_iE8shared_a;
	add.s32 	%r36, %r99, %r98;
	mov.u32 	%r100, _ZZ20vector_add_pipelinedILi256ELi4EEvPfS0_S0_iE8shared_b;
	add.s32 	%r37, %r100, %r98;
	add.s32 	%r38, %r141, %r6;
	setp.ge.s32 	%p15, %r38, %r62;
	@%p15 bra 	$L__BB0_22;
	shl.b32 	%r101, %r6, 2;
	add.s32 	%r102, %r36, %r101;
	ld.shared.f32 	%f1, [%r102];
	add.s32 	%r103, %r37, %r101;
	ld.shared.f32 	%f2, [%r103];
	mul.wide.s32 	%rd37, %r38, 4;
	add.s64 	%rd38, %rd3, %rd37;
	add.f32 	%f3, %f1, %f2;
	st.global.f32 	[%rd38], %f3;
$L__BB0_22:
	bar.sync 	0;
	add.s32 	%r39, %r141, %r7;
	setp.le.s32 	%p16, %r62, %r39;
	@%p16 bra 	$L__BB0_39;
	sub.s32 	%r104, %r62, %r39;
	min.s32 	%r105, %r104, 256;
	shl.b32 	%r106, %r105, 2;
	setp.lt.s32 	%p17, %r106, 1;
	@%p17 bra 	$L__BB0_39;
	and.b32  	%r40, %r35, 3;
	setp.lt.u32 	%p18, %r34, 3;
	mov.b32 	%r146, 0;
	@%p18 bra 	$L__BB0_28;
	mul.wide.s32 	%rd39, %r39, 4;
	add.s64 	%rd60, %rd1, %rd39;
	add.s32 	%r144, %r98, %r99;
	and.b32  	%r111, %r35, 2147483644;
	neg.s32 	%r143, %r111;
	mov.b32 	%r145, 8;
$L__BB0_26:
	// begin inline asm
	cp.async.ca.shared.global [%r144], [%rd60], 4, 4;
	// end inline asm
	add.s32 	%r113, %r144, 4;
	add.s64 	%rd41, %rd60, 4;
	// begin inline asm
	cp.async.ca.shared.global [%r113], [%rd41], 4, 4;
	// end inline asm
	add.s32 	%r114, %r144, 8;
	add.s64 	%rd42, %rd60, 8;
	// begin inline asm
	cp.async.ca.shared.global [%r114], [%rd42], 4, 4;
	// end inline asm
	add.s32 	%r115, %r144, 12;
	add.s64 	%rd43, %rd60, 12;
	// begin inline asm
	cp.async.ca.shared.global [%r115], [%rd43], 4, 4;
	// end inline asm
	add.s32 	%r145, %r145, 16;
	add.s64 	%rd60, %rd60, 16;
	add.s32 	%r144, %r144, 16;
	add.s32 	%r143, %r143, 4;
	setp.ne.s32 	%p19, %r143, 0;
	@%p19 bra 	$L__BB0_26;
	add.s32 	%r146, %r145, -8;
$L__BB0_28:
	setp.eq.s32 	%p20, %r40, 0;
	@%p20 bra 	$L__BB0_32;
	cvt.u64.u32 	%rd45, %r146;
	add.s32 	%r116, %r36, %r146;
	mul.wide.s32 	%rd46, %r39, 4;
	add.s64 	%rd47, %rd1, %rd46;
	add.s64 	%rd44, %rd47, %rd45;
	// begin inline asm
	cp.async.ca.shared.global [%r116], [%rd44], 4, 4;
	// end inline asm
	setp.eq.s32 	%p21, %r40, 1;
	@%p21 bra 	$L__BB0_32;
	add.s32 	%r117, %r116, 4;
	add.s64 	%rd48, %rd44, 4;
	// begin inline asm
	cp.async.ca.shared.global [%r117], [%rd48], 4, 4;
	// end inline asm
	setp.eq.s32 	%p22, %r40, 2;
	@%p22 bra 	$L__BB0_32;
	add.s32 	%r118, %r116, 8;
	add.s64 	%rd49, %rd44, 8;
	// begin inline asm
	cp.async.ca.shared.global [%r118], [%rd49], 4, 4;
	// end inline asm
$L__BB0_32:
	setp.lt.u32 	%p23, %r34, 3;
	mul.wide.s32 	%rd50, %r39, 4;
	add.s64 	%rd12, %rd2, %rd50;
	mov.b32 	%r149, 0;
	@%p23 bra 	$L__BB0_35;
	and.b32  	%r52, %r35, 2147483644;
	mov.b32 	%r149, 0;
	mov.u32 	%r148, %r149;
$L__BB0_34:
	cvt.u64.u32 	%rd55, %r149;
	add.s32 	%r121, %r37, %r149;
	add.s64 	%rd51, %rd12, %rd55;
	// begin inline asm
	cp.async.ca.shared.global [%r121], [%rd51], 4, 4;
	// end inline asm
	add.s32 	%r122, %r121, 4;
	add.s64 	%rd52, %rd51, 4;
	// begin inline asm
	cp.async.ca.shared.global [%r122], [%rd52], 4, 4;
	// end inline asm
	add.s32 	%r123, %r121, 8;
	add.s64 	%rd53, %rd51, 8;
	// begin inline asm
	cp.async.ca.shared.global [%r123], [%rd53], 4, 4;
	// end inline asm
	add.s32 	%r124, %r121, 12;
	add.s64 	%rd54, %rd51, 12;
	// begin inline asm
	cp.async.ca.shared.global [%r124], [%rd54], 4, 4;
	// end inline asm
	add.s32 	%r149, %r149, 16;
	add.s32 	%r148, %r148, 4;
	setp.ne.s32 	%p24, %r148, %r52;
	@%p24 bra 	$L__BB0_34;
$L__BB0_35:
	setp.eq.s32 	%p25, %r40, 0;
	@%p25 bra 	$L__BB0_39;
	cvt.u64.u32 	%rd57, %r149;
	add.s32 	%r125, %r37, %r149;
	add.s64 	%rd56, %rd12, %rd57;
	// begin inline asm
	cp.async.ca.shared.global [%r125], [%rd56], 4, 4;
	// end inline asm
	setp.eq.s32 	%p26, %r40, 1;
	@%p26 bra 	$L__BB0_39;
	add.s32 	%r126, %r125, 4;
	add.s64 	%rd58, %rd56, 4;
	// begin inline asm
	cp.async.ca.shared.global [%r126], [%rd58], 4, 4;
	// end inline asm
	setp.eq.s32 	%p27, %r40, 2;
	@%p27 bra 	$L__BB0_39;
	add.s32 	%r127, %r125, 8;
	add.s64 	%rd59, %rd56, 8;
	// begin inline asm
	cp.async.ca.shared.global [%r127], [%rd59], 4, 4;
	// end inline asm
$L__BB0_39:
	// begin inline asm
	cp.async.commit_group;
	// end inline asm
	add.s32 	%r128, %r142, 1;
	shr.s32 	%r129, %r128, 31;
	shr.u32 	%r130, %r129, 30;
	add.s32 	%r131, %r128, %r130;
	and.b32  	%r132, %r131, -4;
	sub.s32 	%r142, %r128, %r132;
	mad.lo.s32 	%r141, %r1, -768, %r39;
	setp.lt.s32 	%p28, %r141, %r62;
	add.s32 	%r140, %r140, 1;
	@%p28 bra 	$L__BB0_20;
$L__BB0_40:
	ret;

}


// ===== COMPILED SASS (sm_100) =====

	.target	sm_100

	.elftype	@"ET_EXEC"


//--------------------- .note.nv.tkinfo           --------------------------
	.section	.note.nv.tkinfo,"",@"SHT_NOTE"
	.sectionflags	@"SHF_NOTE_NV_TKINFO"
	.tkinfo
        /*0018*/ 	.word	0x00000002
        /*0030*/ 	.string	""
        /*0030*/ 	.string	"ptxas"
        /*0030*/ 	.string	"Cuda compilation tools, release 13.0, V13.0.88"
        /*0030*/ 	.string	"Build cuda_13.0.r13.0/compiler.36424714_0"
        /*0030*/ 	.string	"-arch sm_100 -m 64 "



//--------------------- .note.nv.cuinfo           --------------------------
	.section	.note.nv.cuinfo,"",@"SHT_NOTE"
	.sectionflags	@"SHF_NOTE_NV_CUINFO"
        /*0018*/ 	.short	0x0002
        /*001a*/ 	.short	0x0064
        /*001c*/ 	.short	0x0082
	.zero		2


//--------------------- .nv.info                  --------------------------
	.section	.nv.info,"",@"SHT_CUDA_INFO"
	.align	4


	//----- nvinfo : EIATTR_REGCOUNT
	.align		4
        /*0000*/ 	.byte	0x04, 0x2f
        /*0002*/ 	.short	(.L_1 - .L_0)
	.align		4
.L_0:
        /*0004*/ 	.word	index@(_Z20vector_add_pipelinedILi256ELi4EEvPfS0_S0_i)
        /*0008*/ 	.word	0x00000013


	//----- nvinfo : EIATTR_FRAME_SIZE
	.align		4
.L_1:
        /*000c*/ 	.byte	0x04, 0x11
        /*000e*/ 	.short	(.L_3 - .L_2)
	.align		4
.L_2:
        /*0010*/ 	.word	index@(_Z20vector_add_pipelinedILi256ELi4EEvPfS0_S0_i)
        /*0014*/ 	.word	0x00000000


	//----- nvinfo : EIATTR_MIN_STACK_SIZE
	.align		4
.L_3:
        /*0018*/ 	.byte	0x04, 0x12
        /*001a*/ 	.short	(.L_5 - .L_4)
	.align		4
.L_4:
        /*001c*/ 	.word	index@(_Z20vector_add_pipelinedILi256ELi4EEvPfS0_S0_i)
        /*0020*/ 	.word	0x00000000
.L_5:


//--------------------- .nv.compat                --------------------------
	.section	.nv.compat,"",@"SHT_CUDA_COMPAT_INFO"
	.align	4
        /*0000*/ 	.byte	0x02, 0x09, 0x00, 0x00, 0x02, 0x02, 0x01, 0x00, 0x02, 0x05, 0x05, 0x00, 0x03, 0x07, 0x01, 0x01
        /*0010*/ 	.byte	0x02, 0x03, 0x00, 0x00, 0x02, 0x06, 0x01, 0x00, 0x04, 0x0b, 0x08, 0x00, 0x09, 0x00, 0x00, 0x00
        /*0020*/ 	.byte	0x00, 0x00, 0x00, 0x00


//--------------------- .nv.info._Z20vector_add_pipelinedILi256ELi4EEvPfS0_S0_i --------------------------
	.section	.nv.info._Z20vector_add_pipelinedILi256ELi4EEvPfS0_S0_i,"",@"SHT_CUDA_INFO"
	.sectionflags	@""
	.align	4


	//----- nvinfo : EIATTR_CUDA_API_VERSION
	.align		4
        /*0000*/ 	.byte	0x04, 0x37
        /*0002*/ 	.short	(.L_7 - .L_6)
.L_6:
        /*0004*/ 	.word	0x00000082


	//----- nvinfo : EIATTR_KPARAM_INFO
	.align		4
.L_7:
        /*0008*/ 	.byte	0x04, 0x17
        /*000a*/ 	.short	(.L_9 - .L_8)
.L_8:
        /*000c*/ 	.word	0x00000000
        /*0010*/ 	.short	0x0003
        /*0012*/ 	.short	0x0018
        /*0014*/ 	.byte	0x00, 0xf0, 0x11, 0x00


	//----- nvinfo : EIATTR_KPARAM_INFO
	.align		4
.L_9:
        /*0018*/ 	.byte	0x04, 0x17
        /*001a*/ 	.short	(.L_11 - .L_10)
.L_10:
        /*001c*/ 	.word	0x00000000
        /*0020*/ 	.short	0x0002
        /*0022*/ 	.short	0x0010
        /*0024*/ 	.byte	0x00, 0xf5, 0x21, 0x00


	//----- nvinfo : EIATTR_KPARAM_INFO
	.align		4
.L_11:
        /*0028*/ 	.byte	0x04, 0x17
        /*002a*/ 	.short	(.L_13 - .L_12)
.L_12:
        /*002c*/ 	.word	0x00000000
        /*0030*/ 	.short	0x0001
        /*0032*/ 	.short	0x0008
        /*0034*/ 	.byte	0x00, 0xf5, 0x21, 0x00


	//----- nvinfo : EIATTR_KPARAM_INFO
	.align		4
.L_13:
        /*0038*/ 	.byte	0x04, 0x17
        /*003a*/ 	.short	(.L_15 - .L_14)
.L_14:
        /*003c*/ 	.word	0x00000000
        /*0040*/ 	.short	0x0000
        /*0042*/ 	.short	0x0000
        /*0044*/ 	.byte	0x00, 0xf5, 0x21, 0x00


	//----- nvinfo : EIATTR_SPARSE_MMA_MASK
	.align		4
.L_15:
        /*0048*/ 	.byte	0x03, 0x50
        /*004a*/ 	.short	0x0000


	//----- nvinfo : EIATTR_MAXREG_COUNT
	.align		4
        /*004c*/ 	.byte	0x03, 0x1b
        /*004e*/ 	.short	0x00ff


	//----- nvinfo : EIATTR_NUM_BARRIERS
	.align		4
        /*0050*/ 	.byte	0x02, 0x4c
        /*0052*/ 	.byte	0x01
	.zero		1


	//----- nvinfo : EIATTR_MERCURY_ISA_VERSION
	.align		4
        /*0054*/ 	.byte	0x03, 0x5f
        /*0056*/ 	.short	0x0101


	//----- nvinfo : EIATTR_VRC_CTA_INIT_COUNT
	.align		4
        /*0058*/ 	.byte	0x02, 0x4a
	.zero		1
	.zero		1


	//----- nvinfo : EIATTR_EXIT_INSTR_OFFSETS
	.align		4
        /*005c*/ 	.byte	0x04, 0x1c
        /*005e*/ 	.short	(.L_17 - .L_16)


	//   ....[0]....
.L_16:
        /*0060*/ 	.word	0x00001030


	//   ....[1]....
        /*0064*/ 	.word	0x00002130


	//----- nvinfo : EIATTR_CBANK_PARAM_SIZE
	.align		4
.L_17:
        /*0068*/ 	.byte	0x03, 0x19
        /*006a*/ 	.short	0x001c


	//----- nvinfo : EIATTR_PARAM_CBANK
	.align		4
        /*006c*/ 	.byte	0x04, 0x0a
        /*006e*/ 	.short	(.L_19 - .L_18)
	.align		4
.L_18:
        /*0070*/ 	.word	index@(.nv.constant0._Z20vector_add_pipelinedILi256ELi4EEvPfS0_S0_i)
        /*0074*/ 	.short	0x0380
        /*0076*/ 	.short	0x001c


	//----- nvinfo : EIATTR_SW_WAR
	.align		4
.L_19:
        /*0078*/ 	.byte	0x04, 0x36
        /*007a*/ 	.short	(.L_21 - .L_20)
.L_20:
        /*007c*/ 	.word	0x00000008
.L_21:


//--------------------- .nv.callgraph             --------------------------
	.section	.nv.callgraph,"",@"SHT_CUDA_CALLGRAPH"
	.align	4
	.sectionentsize	8
	.align		4
        /*0000*/ 	.word	0x00000000
	.align		4
        /*0004*/ 	.word	0xffffffff
	.align		4
        /*0008*/ 	.word	0x00000000
	.align		4
        /*000c*/ 	.word	0xfffffffe
	.align		4
        /*0010*/ 	.word	0x00000000
	.align		4
        /*0014*/ 	.word	0xfffffffd
	.align		4
        /*0018*/ 	.word	0x00000000
	.align		4
        /*001c*/ 	.word	0xfffffffc


//--------------------- .text._Z20vector_add_pipelinedILi256ELi4EEvPfS0_S0_i --------------------------
	.section	.text._Z20vector_add_pipelinedILi256ELi4EEvPfS0_S0_i,"ax",@progbits
	.align	128
        .global         _Z20vector_add_pipelinedILi256ELi4EEvPfS0_S0_i
        .type           _Z20vector_add_pipelinedILi256ELi4EEvPfS0_S0_i,@function
        .size           _Z20vector_add_pipelinedILi256ELi4EEvPfS0_S0_i,(.L_x_28 - _Z20vector_add_pipelinedILi256ELi4EEvPfS0_S0_i)
        .other          _Z20vector_add_pipelinedILi256ELi4EEvPfS0_S0_i,@"STO_CUDA_ENTRY STV_DEFAULT"
_Z20vector_add_pipelinedILi256ELi4EEvPfS0_S0_i:
.text._Z20vector_add_pipelinedILi256ELi4EEvPfS0_S0_i:
[----:B------:R-:W-:Y:S08]  /*0000*/  LDC R1, c[0x0][0x37c] ;  /* 0x0000df00ff017b82 */ /* 0x000ff00000000800 */
[----:B------:R-:W1:Y:S01]  /*0010*/  S2UR UR9, SR_CTAID.X ;  /* 0x00000000000979c3 */ /* 0x000e620000002500 */
[----:B------:R-:W2:Y:S01]  /*0020*/  LDCU UR19, c[0x0][0x370] ;  /* 0x00006e00ff1377ac */ /* 0x000ea20008000800 */
[----:B------:R-:W3:Y:S01]  /*0030*/  LDCU UR8, c[0x0][0x398] ;  /* 0x00007300ff0877ac */ /* 0x000ee20008000800 */
[----:B------:R-:W4:Y:S01]  /*0040*/  LDCU.64 UR16, c[0x0][0x358] ;  /* 0x00006b00ff1077ac */ /* 0x000f220008000a00 */
[----:B------:R-:W-:Y:S01]  /*0050*/  UMOV UR4, URZ ;  /* 0x000000ff00047c82 */ /* 0x000fe20008000000 */
[----:B--2---:R-:W-:-:S02]  /*0060*/  USHF.L.U32 UR18, UR19, 0x8, URZ ;  /* 0x0000000813127899 */ /* 0x004fc400080006ff */
[----:B-1----:R-:W-:-:S04]  /*0070*/  USHF.L.U32 UR9, UR9, 0x8, URZ ;  /* 0x0000000809097899 */ /* 0x002fc800080006ff */
[----:B---34-:R-:W-:-:S12]  /*0080*/  UIADD3 UR8, UPT, UPT, -UR9, UR8, URZ ;  /* 0x0000000809087290 */ /* 0x018fd8000fffe1ff */
.L_x_12:
[----:B-1----:R-:W1:Y:S01]  /*0090*/  LDC R0, c[0x0][0x398] ;  /* 0x0000e600ff007b82 */ /* 0x002e620000000800 */
[----:B------:R-:W-:-:S06]  /*00a0*/  UIMAD UR14, UR18, UR4, UR9 ;  /* 0x00000004120e72a4 */ /* 0x000fcc000f8e0209 */
[----:B--2345:R-:W-:-:S05]  /*00b0*/  IMAD R3, RZ, RZ, -UR14 ;  /* 0x8000000eff037e24 */ /* 0x03cfca000f8e02ff */
[----:B-1----:R-:W-:-:S05]  /*00c0*/  VIADDMNMX R2, R3, R0, 0x100, PT ;  /* 0x0000010003027446 */ /* 0x002fca0003800100 */
[----:B------:R-:W-:-:S05]  /*00d0*/  IMAD.SHL.U32 R2, R2, 0x4, RZ ;  /* 0x0000000402027824 */ /* 0x000fca00078e00ff */
[----:B------:R-:W-:-:S04]  /*00e0*/  ISETP.GE.AND P0, PT, R2, 0x1, PT ;  /* 0x000000010200780c */ /* 0x000fc80003f06270 */
[----:B------:R-:W-:-:S13]  /*00f0*/  ISETP.LE.OR P0, PT, R0, UR14, !P0 ;  /* 0x0000000e00007c0c */ /* 0x000fda000c703670 */
[----:B------:R-:W-:Y:S05]  /*0100*/  @P0 BRA `(.L_x_0) ;  /* 0x0000000c00b40947 */ /* 0x000fea0003800000 */
[----:B------:R-:W-:Y:S01]  /*0110*/  UIADD3 UR5, UPT, UPT, -UR18, URZ, URZ ;  /* 0x000000ff12057290 */ /* 0x000fe2000fffe1ff */
[----:B------:R-:W1:Y:S01]  /*0120*/  S2UR UR11, SR_CgaCtaId ;  /* 0x00000000000b79c3 */ /* 0x000e620000008800 */
[----:B------:R-:W2:Y:S01]  /*0130*/  LDCU.64 UR6, c[0x0][0x380] ;  /* 0x00007000ff0677ac */ /* 0x000ea20008000a00 */
[----:B------:R-:W-:Y:S01]  /*0140*/  IMAD.MOV.U32 R10, RZ, RZ, RZ ;  /* 0x000000ffff0a7224 */ /* 0x000fe200078e00ff */
[----:B------:R-:W-:Y:S01]  /*0150*/  UIMAD UR5, UR4, UR5, UR8 ;  /* 0x00000005040572a4 */ /* 0x000fe2000f8e0208 */
[----:B------:R-:W-:-:S03]  /*0160*/  UMOV UR10, 0x400 ;  /* 0x00000400000a7882 */ /* 0x000fc60000000000 */
[----:B------:R-:W-:-:S04]  /*0170*/  UISETP.LT.AND UP0, UPT, UR5, 0x100, UPT ;  /* 0x000001000500788c */ /* 0x000fc8000bf01270 */
[----:B------:R-:W-:-:S04]  /*0180*/  USEL UR5, UR5, 0x100, UP0 ;  /* 0x0000010005057887 */ /* 0x000fc80008000000 */
[----:B------:R-:W-:Y:S02]  /*0190*/  UIADD3 UR5, UPT, UPT, UR5, -0x1, URZ ;  /* 0xffffffff05057890 */ /* 0x000fe4000fffe0ff */
[----:B--2---:R-:W-:Y:S02]  /*01a0*/  UIMAD.WIDE UR6, UR14, 0x4, UR6 ;  /* 0x000000040e0678a5 */ /* 0x004fe4000f8e0206 */
[----:B------:R-:W-:Y:S02]  /*01b0*/  ULOP3.LUT UR12, UR5, 0x3fffffff, URZ, 0xc0, !UPT ;  /* 0x3fffffff050c7892 */ /* 0x000fe4000f8ec0ff */
[----:B-1----:R-:W-:Y:S02]  /*01c0*/  ULEA UR5, UR11, UR10, 0x18 ;  /* 0x0000000a0b057291 */ /* 0x002fe4000f8ec0ff */
[----:B------:R-:W-:Y:S02]  /*01d0*/  UISETP.GE.U32.AND UP0, UPT, UR12, 0x3, UPT ;  /* 0x000000030c00788c */ /* 0x000fe4000bf06070 */
[----:B------:R-:W-:-:S02]  /*01e0*/  UIADD3 UR13, UPT, UPT, UR12, 0x1, URZ ;  /* 0x000000010c0d7890 */ /* 0x000fc4000fffe0ff */
[----:B------:R-:W-:Y:S02]  /*01f0*/  ULEA UR15, UR4, UR5, 0xa ;  /* 0x00000005040f7291 */ /* 0x000fe4000f8e50ff */
[----:B------:R-:W-:-:S03]  /*0200*/  ULOP3.LUT UR21, UR13, 0x3, URZ, 0xc0, !UPT ;  /* 0x000000030d157892 */ /* 0x000fc6000f8ec0ff */
[----:B------:R-:W-:Y:S09]  /*0210*/  BRA.U !UP0, `(.L_x_1) ;  /* 0x0000000508547547 */ /* 0x000ff2000b800000 */
[----:B------:R-:W-:Y:S01]  /*0220*/  ULOP3.LUT UR22, UR13, 0x7ffffffc, URZ, 0xc0, !UPT ;  /* 0x7ffffffc0d167892 */ /* 0x000fe2000f8ec0ff */
[----:B------:R-:W-:Y:S01]  /*0230*/  IMAD.MOV.U32 R10, RZ, RZ, RZ ;  /* 0x000000ffff0a7224 */ /* 0x000fe200078e00ff */
[----:B------:R-:W-:Y:S02]  /*0240*/  UMOV UR5, URZ ;  /* 0x000000ff00057c82 */ /* 0x000fe40008000000 */
[----:B------:R-:W-:-:S09]  /*0250*/  UISETP.GT.AND UP0, UPT, UR22, URZ, UPT ;  /* 0x000000ff1600728c */ /* 0x000fd2000bf04270 */
[----:B------:R-:W-:Y:S05]  /*0260*/  BRA.U !UP0, `(.L_x_2) ;  /* 0x0000000508087547 */ /* 0x000fea000b800000 */
[----:B------:R-:W-:Y:S02]  /*0270*/  UIADD3 UR20, UPT, UPT, UR22, -UR5, URZ ;  /* 0x8000000516147290 */ /* 0x000fe4000fffe0ff */
[----:B------:R-:W-:Y:S02]  /*0280*/  UPLOP3.LUT UP0, UPT, UPT, UPT, UPT, 0x80, 0x8 ;  /* 0x000000000008789c */ /* 0x000fe40003f0f070 */
[----:B------:R-:W-:-:S09]  /*0290*/  UISETP.GT.AND UP1, UPT, UR20, 0xc, UPT ;  /* 0x0000000c1400788c */ /* 0x000fd2000bf24270 */
[----:B------:R-:W-:Y:S05]  /*02a0*/  BRA.U !UP1, `(.L_x_3) ;  /* 0x0000000109947547 */ /* 0x000fea000b800000 */
[----:B------:R-:W-:Y:S02]  /*02b0*/  UIADD3 UR20, UPT, UPT, UR22, -0xc, URZ ;  /* 0xfffffff416147890 */ /* 0x000fe4000fffe0ff */
[----:B------:R-:W-:-:S11]  /*02c0*/  UPLOP3.LUT UP0, UPT, UPT, UPT, UPT, 0x40, 0x4 ;  /* 0x000000000004789c */ /* 0x000fd60003f0e870 */
.L_x_4:
[C---:B-1----:R-:W-:Y:S01]  /*02d0*/  IADD3 R2, P0, PT, R10.reuse, UR6, RZ ;  /* 0x000000060a027c10 */ /* 0x042fe2000ff1e0ff */
[C---:B------:R-:W-:Y:S01]  /*02e0*/  VIADD R4, R10.reuse, 0x10 ;  /* 0x000000100a047836 */ /* 0x040fe20000000000 */
[C---:B------:R-:W-:Y:S01]  /*02f0*/  IADD3 R6, PT, PT, R10.reuse, 0x20, RZ ;  /* 0x000000200a067810 */ /* 0x040fe20007ffe0ff */
[----:B------:R-:W-:Y:S01]  /*0300*/  VIADD R11, R10, UR15 ;  /* 0x0000000f0a0b7c36 */ /* 0x000fe20008000000 */
[----:B------:R-:W-:Y:S01]  /*0310*/  UIADD3 UR5, UPT, UPT, UR5, 0x10, URZ ;  /* 0x0000001005057890 */ /* 0x000fe2000fffe0ff */
[----:B------:R-:W-:Y:S01]  /*0320*/  IMAD.X R3, RZ, RZ, UR7, P0 ;  /* 0x00000007ff037e24 */ /* 0x000fe200080e06ff */
[----:B------:R-:W-:Y:S01]  /*0330*/  IADD3 R4, P0, PT, R4, UR6, RZ ;  /* 0x0000000604047c10 */ /* 0x000fe2000ff1e0ff */
[----:B------:R-:W-:Y:S01]  /*0340*/  VIADD R8, R10, 0x30 ;  /* 0x000000300a087836 */ /* 0x000fe20000000000 */
[----:B------:R-:W-:Y:S01]  /*0350*/  IADD3 R6, P1, PT, R6, UR6, RZ ;  /* 0x0000000606067c10 */ /* 0x000fe2000ff3e0ff */
[----:B------:R-:W-:Y:S01]  /*0360*/  UISETP.GE.AND UP1, UPT, UR5, UR20, UPT ;  /* 0x000000140500728c */ /* 0x000fe2000bf26270 */
[----:B------:R-:W-:Y:S01]  /*0370*/  @!PT LDS RZ, [RZ] ;  /* 0x00000000fffff984 */ /* 0x000fe20000000800 */
[----:B------:R-:W-:Y:S01]  /*0380*/  @!PT LDS RZ, [RZ] ;  /* 0x00000000fffff984 */ /* 0x000fe20000000800 */
[----:B------:R-:W-:Y:S01]  /*0390*/  @!PT LDS RZ, [RZ] ;  /* 0x00000000fffff984 */ /* 0x000fe20000000800 */
[----:B------:R1:W-:Y:S01]  /*03a0*/  LDGSTS.E [R11], desc[UR16][R2.64] ;  /* 0x00000000020b7fae */ /* 0x0003e2000b9a1010 */
[----:B------:R-:W-:Y:S01]  /*03b0*/  IMAD.X R5, RZ, RZ, UR7, P0 ;  /* 0x00000007ff057e24 */ /* 0x000fe200080e06ff */
[----:B------:R-:W-:Y:S01]  /*03c0*/  IADD3 R8, P2, PT, R8, UR6, RZ ;  /* 0x0000000608087c10 */ /* 0x000fe2000ff5e0ff */
[----:B------:R-:W-:Y:S01]  /*03d0*/  VIADD R10, R10, 0x40 ;  /* 0x000000400a0a7836 */ /* 0x000fe20000000000 */
[----:B------:R1:W-:Y:S01]  /*03e0*/  LDGSTS.E [R11+0x4], desc[UR16][R2.64+0x4] ;  /* 0x00004004020b7fae */ /* 0x0003e2000b9a1010 */
[----:B------:R-:W-:-:S02]  /*03f0*/  IADD3.X R7, PT, PT, RZ, UR7, RZ, P1, !PT ;  /* 0x00000007ff077c10 */ /* 0x000fc40008ffe4ff */
[----:B------:R-:W-:Y:S01]  /*0400*/  IMAD.X R9, RZ, RZ, UR7, P2 ;  /* 0x00000007ff097e24 */ /* 0x000fe200090e06ff */
[----:B------:R1:W-:Y:S04]  /*0410*/  LDGSTS.E [R11+0x8], desc[UR16][R2.64+0x8] ;  /* 0x00008008020b7fae */ /* 0x0003e8000b9a1010 */
        /* <DEDUP_REMOVED lines=12> */
[----:B------:R1:W-:Y:S01]  /*04e0*/  LDGSTS.E [R11+0x3c], desc[UR16][R8.64+0xc] ;  /* 0x0003c00c080b7fae */ /* 0x0003e2000b9a1010 */
[----:B------:R-:W-:Y:S05]  /*04f0*/  BRA.U !UP1, `(.L_x_4) ;  /* 0xfffffffd09747547 */ /* 0x000fea000b83ffff */
.L_x_3:
[----:B------:R-:W-:-:S04]  /*0500*/  UIADD3 UR20, UPT, UPT, UR22, -UR5, URZ ;  /* 0x8000000516147290 */ /* 0x000fc8000fffe0ff */
[----:B------:R-:W-:-:S09]  /*0510*/  UISETP.GT.AND UP1, UPT, UR20, 0x4, UPT ;  /* 0x000000041400788c */ /* 0x000fd2000bf24270 */
[----:B------:R-:W-:Y:S05]  /*0520*/  BRA.U !UP1, `(.L_x_5) ;  /* 0x0000000109507547 */ /* 0x000fea000b800000 */
[C---:B-1----:R-:W-:Y:S01]  /*0530*/  VIADD R4, R10.reuse, 0x10 ;  /* 0x000000100a047836 */ /* 0x042fe20000000000 */
[C---:B------:R-:W-:Y:S01]  /*0540*/  IADD3 R2, P0, PT, R10.reuse, UR6, RZ ;  /* 0x000000060a027c10 */ /* 0x040fe2000ff1e0ff */
[----:B------:R-:W-:Y:S01]  /*0550*/  UIADD3 UR5, UPT, UPT, UR5, 0x8, URZ ;  /* 0x0000000805057890 */ /* 0x000fe2000fffe0ff */
[C---:B------:R-:W-:Y:S01]  /*0560*/  IADD3 R7, PT, PT, R10.reuse, UR15, RZ ;  /* 0x0000000f0a077c10 */ /* 0x040fe2000fffe0ff */
[----:B------:R-:W-:Y:S01]  /*0570*/  VIADD R10, R10, 0x20 ;  /* 0x000000200a0a7836 */ /* 0x000fe20000000000 */
[----:B------:R-:W-:Y:S01]  /*0580*/  IADD3 R4, P1, PT, R4, UR6, RZ ;  /* 0x0000000604047c10 */ /* 0x000fe2000ff3e0ff */
[----:B------:R-:W-:Y:S01]  /*0590*/  IMAD.X R3, RZ, RZ, UR7, P0 ;  /* 0x00000007ff037e24 */ /* 0x000fe200080e06ff */
[----:B------:R-:W-:-:S03]  /*05a0*/  UPLOP3.LUT UP0, UPT, UPT, UPT, UPT, 0x40, 0x4 ;  /* 0x000000000004789c */ /* 0x000fc60003f0e870 */
[----:B------:R-:W-:Y:S01]  /*05b0*/  IMAD.X R5, RZ, RZ, UR7, P1 ;  /* 0x00000007ff057e24 */ /* 0x000fe200088e06ff */
[----:B------:R-:W-:Y:S01]  /*05c0*/  @!PT LDS RZ, [RZ] ;  /* 0x00000000fffff984 */ /* 0x000fe20000000800 */
[----:B------:R-:W-:Y:S01]  /*05d0*/  @!PT LDS RZ, [RZ] ;  /* 0x00000000fffff984 */ /* 0x000fe20000000800 */
[----:B------:R-:W-:Y:S01]  /*05e0*/  @!PT LDS RZ, [RZ] ;  /* 0x00000000fffff984 */ /* 0x000fe20000000800 */
[----:B------:R2:W-:Y:S04]  /*05f0*/  LDGSTS.E [R7], desc[UR16][R2.64] ;  /* 0x0000000002077fae */ /* 0x0005e8000b9a1010 */
[----:B------:R2:W-:Y:S04]  /*0600*/  LDGSTS.E [R7+0x4], desc[UR16][R2.64+0x4] ;  /* 0x0000400402077fae */ /* 0x0005e8000b9a1010 */
[----:B------:R2:W-:Y:S04]  /*0610*/  LDGSTS.E [R7+0x8], desc[UR16][R2.64+0x8] ;  /* 0x0000800802077fae */ /* 0x0005e8000b9a1010 */
[----:B------:R2:W-:Y:S04]  /*0620*/  LDGSTS.E [R7+0xc], desc[UR16][R2.64+0xc] ;  /* 0x0000c00c02077fae */ /* 0x0005e8000b9a1010 */
[----:B------:R2:W-:Y:S04]  /*0630*/  LDGSTS.E [R7+0x10], desc[UR16][R4.64] ;  /* 0x0001000004077fae */ /* 0x0005e8000b9a1010 */
[----:B------:R2:W-:Y:S04]  /*0640*/  LDGSTS.E [R7+0x14], desc[UR16][R4.64+0x4] ;  /* 0x0001400404077fae */ /* 0x0005e8000b9a1010 */
[----:B------:R2:W-:Y:S04]  /*0650*/  LDGSTS.E [R7+0x18], desc[UR16][R4.64+0x8] ;  /* 0x0001800804077fae */ /* 0x0005e8000b9a1010 */
[----:B------:R2:W-:Y:S02]  /*0660*/  LDGSTS.E [R7+0x1c], desc[UR16][R4.64+0xc] ;  /* 0x0001c00c04077fae */ /* 0x0005e4000b9a1010 */
.L_x_5:
[----:B------:R-:W-:-:S09]  /*0670*/  UISETP.NE.OR UP0, UPT, UR5, UR22, UP0 ;  /* 0x000000160500728c */ /* 0x000fd20008705670 */
[----:B------:R-:W-:Y:S05]  /*0680*/  BRA.U !UP0, `(.L_x_1) ;  /* 0x0000000108387547 */ /* 0x000fea000b800000 */
.L_x_2:
[C---:B-123--:R-:W-:Y:S01]  /*0690*/  IADD3 R2, P0, PT, R10.reuse, UR6, RZ ;  /* 0x000000060a027c10 */ /* 0x04efe2000ff1e0ff */
[C---:B------:R-:W-:Y:S01]  /*06a0*/  VIADD R5, R10.reuse, UR15 ;  /* 0x0000000f0a057c36 */ /* 0x040fe20008000000 */
[----:B------:R-:W-:Y:S01]  /*06b0*/  UIADD3 UR5, UPT, UPT, UR5, 0x4, URZ ;  /* 0x0000000405057890 */ /* 0x000fe2000fffe0ff */
[----:B------:R-:W-:Y:S02]  /*06c0*/  IADD3 R10, PT, PT, R10, 0x10, RZ ;  /* 0x000000100a0a7810 */ /* 0x000fe40007ffe0ff */
[----:B------:R-:W-:Y:S01]  /*06d0*/  IMAD.X R3, RZ, RZ, UR7, P0 ;  /* 0x00000007ff037e24 */ /* 0x000fe200080e06ff */
[----:B------:R-:W-:-:S04]  /*06e0*/  UISETP.NE.AND UP0, UPT, UR5, UR22, UPT ;  /* 0x000000160500728c */ /* 0x000fc8000bf05270 */
[----:B------:R-:W-:Y:S01]  /*06f0*/  @!PT LDS RZ, [RZ] ;  /* 0x00000000fffff984 */ /* 0x000fe20000000800 */
[----:B------:R-:W-:Y:S01]  /*0700*/  @!PT LDS RZ, [RZ] ;  /* 0x00000000fffff984 */ /* 0x000fe20000000800 */
[----:B------:R-:W-:Y:S01]  /*0710*/  @!PT LDS RZ, [RZ] ;  /* 0x00000000fffff984 */ /* 0x000fe20000000800 */
[----:B------:R3:W-:Y:S04]  /*0720*/  LDGSTS.E [R5], desc[UR16][R2.64] ;  /* 0x0000000002057fae */ /* 0x0007e8000b9a1010 */
[----:B------:R3:W-:Y:S04]  /*0730*/  LDGSTS.E [R5+0x4], desc[UR16][R2.64+0x4] ;  /* 0x0000400402057fae */ /* 0x0007e8000b9a1010 */
[----:B------:R3:W-:Y:S04]  /*0740*/  LDGSTS.E [R5+0x8], desc[UR16][R2.64+0x8] ;  /* 0x0000800802057fae */ /* 0x0007e8000b9a1010 */
[----:B------:R3:W-:Y:S01]  /*0750*/  LDGSTS.E [R5+0xc], desc[UR16][R2.64+0xc] ;  /* 0x0000c00c02057fae */ /* 0x0007e2000b9a1010 */
[----:B------:R-:W-:Y:S05]  /*0760*/  BRA.U UP0, `(.L_x_2) ;  /* 0xfffffffd00c87547 */ /* 0x000fea000b83ffff */
.L_x_1:
[----:B------:R-:W-:-:S09]  /*0770*/  UISETP.NE.AND UP0, UPT, UR21, URZ, UPT ;  /* 0x000000ff1500728c */ /* 0x000fd2000bf05270 */
[----:B------:R-:W-:Y:S05]  /*0780*/  BRA.U !UP0, `(.L_x_6) ;  /* 0x00000001084c7547 */ /* 0x000fea000b800000 */
[C---:B-123--:R-:W-:Y:S01]  /*0790*/  IADD3 R2, P0, PT, R10.reuse, UR6, RZ ;  /* 0x000000060a027c10 */ /* 0x04efe2000ff1e0ff */
[----:B------:R-:W-:Y:S01]  /*07a0*/  VIADD R5, R10, UR15 ;  /* 0x0000000f0a057c36 */ /* 0x000fe20008000000 */
[----:B------:R-:W-:-:S03]  /*07b0*/  UISETP.NE.AND UP0, UPT, UR21, 0x1, UPT ;  /* 0x000000011500788c */ /* 0x000fc6000bf05270 */
[----:B------:R-:W-:-:S05]  /*07c0*/  IMAD.X R3, RZ, RZ, UR7, P0 ;  /* 0x00000007ff037e24 */ /* 0x000fca00080e06ff */
[----:B------:R-:W-:Y:S01]  /*07d0*/  @!PT LDS RZ, [RZ] ;  /* 0x00000000fffff984 */ /* 0x000fe20000000800 */
[----:B------:R-:W-:Y:S01]  /*07e0*/  @!PT LDS RZ, [RZ] ;  /* 0x00000000fffff984 */ /* 0x000fe20000000800 */
[----:B------:R-:W-:Y:S01]  /*07f0*/  @!PT LDS RZ, [RZ] ;  /* 0x00000000fffff984 */ /* 0x000fe20000000800 */
[----:B------:R4:W-:Y:S01]  /*0800*/  LDGSTS.E [R5], desc[UR16][R2.64] ;  /* 0x0000000002057fae */ /* 0x0009e2000b9a1010 */
[----:B------:R-:W-:Y:S05]  /*0810*/  BRA.U !UP0, `(.L_x_6) ;  /* 0x0000000108287547 */ /* 0x000fea000b800000 */
[----:B------:R-:W-:Y:S01]  /*0820*/  @!PT LDS RZ, [RZ] ;  /* 0x00000000fffff984 */ /* 0x000fe20000000800 */
[----:B------:R-:W-:Y:S01]  /*0830*/  @!PT LDS RZ, [RZ] ;  /* 0x00000000fffff984 */ /* 0x000fe20000000800 */
[----:B------:R-:W-:Y:S01]  /*0840*/  @!PT LDS RZ, [RZ] ;  /* 0x00000000fffff984 */ /* 0x000fe20000000800 */
[----:B------:R5:W-:Y:S01]  /*0850*/  LDGSTS.E [R5+0x4], desc[UR16][R2.64+0x4] ;  /* 0x0000400402057fae */ /* 0x000be2000b9a1010 */
[----:B------:R-:W-:-:S09]  /*0860*/  UISETP.NE.AND UP0, UPT, UR21, 0x2, UPT ;  /* 0x000000021500788c */ /* 0x000fd2000bf05270 */
[----:B------:R-:W-:Y:S05]  /*0870*/  BRA.U !UP0, `(.L_x_6) ;  /* 0x0000000108107547 */ /* 0x000fea000b800000 */
[----:B------:R-:W-:Y:S01]  /*0880*/  @!PT LDS RZ, [RZ] ;  /* 0x00000000fffff984 */ /* 0x000fe20000000800 */
[----:B------:R-:W-:Y:S01]  /*0890*/  @!PT LDS RZ, [RZ] ;  /* 0x00000000fffff984 */ /* 0x000fe20000000800 */
[----:B------:R-:W-:Y:S01]  /*08a0*/  @!PT LDS RZ, [RZ] ;  /* 0x00000000fffff984 */ /* 0x000fe20000000800 */
[----:B------:R1:W-:Y:S02]  /*08b0*/  LDGSTS.E [R5+0x8], desc[UR16][R2.64+0x8] ;  /* 0x0000800802057fae */ /* 0x0003e4000b9a1010 */
.L_x_6:
[----:B------:R-:W2:Y:S01]  /*08c0*/  LDCU.64 UR6, c[0x0][0x388] ;  /* 0x00007100ff0677ac */ /* 0x000ea20008000a00 */
[----:B------:R-:W-:Y:S01]  /*08d0*/  IMAD.MOV.U32 R10, RZ, RZ, RZ ;  /* 0x000000ffff0a7224 */ /* 0x000fe200078e00ff */
[----:B------:R-:W-:Y:S02]  /*08e0*/  UISETP.GE.U32.AND UP0, UPT, UR12, 0x3, UPT ;  /* 0x000000030c00788c */ /* 0x000fe4000bf06070 */
[----:B------:R-:W-:-:S04]  /*08f0*/  UIADD3 UR10, UPT, UPT, UR10, 0x1000, URZ ;  /* 0x000010000a0a7890 */ /* 0x000fc8000fffe0ff */
[----:B------:R-:W-:-:S04]  /*0900*/  ULEA UR10, UR11, UR10, 0x18 ;  /* 0x0000000a0b0a7291 */ /* 0x000fc8000f8ec0ff */
[----:B------:R-:W-:Y:S02]  /*0910*/  ULEA UR10, UR4, UR10, 0xa ;  /* 0x0000000a040a7291 */ /* 0x000fe4000f8e50ff */
[----:B--2---:R-:W-:Y:S01]  /*0920*/  UIMAD.WIDE UR6, UR14, 0x4, UR6 ;  /* 0x000000040e0678a5 */ /* 0x004fe2000f8e0206 */
[----:B------:R-:W-:Y:S11]  /*0930*/  BRA.U !UP0, `(.L_x_7) ;  /* 0x0000000508547547 */ /* 0x000ff6000b800000 */
        /* <DEDUP_REMOVED lines=11> */
.L_x_10:
[C---:B-12345:R-:W-:Y:S01]  /*09f0*/  IADD3 R2, P0, PT, R10.reuse, UR6, RZ ;  /* 0x000000060a027c10 */ /* 0x07efe2000ff1e0ff */
        /* <DEDUP_REMOVED lines=9> */
[----:B------:R-:W-:Y:S01]  /*0a90*/  IADD3.X R5, PT, PT, RZ, UR7, RZ, P0, !PT ;  /* 0x00000007ff057c10 */ /* 0x000fe200087fe4ff */
[----:B------:R-:W-:Y:S01]  /*0aa0*/  @!PT LDS RZ, [RZ] ;  /* 0x00000000fffff984 */ /* 0x000fe20000000800 */
[----:B------:R-:W-:Y:S01]  /*0ab0*/  @!PT LDS RZ, [RZ] ;  /* 0x00000000fffff984 */ /* 0x000fe20000000800 */
[----:B------:R-:W-:Y:S01]  /*0ac0*/  @!PT LDS RZ, [RZ] ;  /* 0x00000000fffff984 */ /* 0x000fe20000000800 */
[----:B------:R2:W-:Y:S01]  /*0ad0*/  LDGSTS.E [R11], desc[UR16][R2.64] ;  /* 0x00000000020b7fae */ /* 0x0005e2000b9a1010 */
[----:B------:R-:W-:Y:S01]  /*0ae0*/  IADD3 R8, P2, PT, R8, UR6, RZ ;  /* 0x0000000608087c10 */ /* 0x000fe2000ff5e0ff */
[----:B------:R-:W-:-:S02]  /*0af0*/  IMAD.X R7, RZ, RZ, UR7, P1 ;  /* 0x00000007ff077e24 */ /* 0x000fc400088e06ff */
[----:B------:R2:W-:Y:S01]  /*0b00*/  LDGSTS.E [R11+0x4], desc[UR16][R2.64+0x4] ;  /* 0x00004004020b7fae */ /* 0x0005e2000b9a1010 */
[----:B------:R-:W-:Y:S02]  /*0b10*/  VIADD R10, R10, 0x40 ;  /* 0x000000400a0a7836 */ /* 0x000fe40000000000 */
        /* <DEDUP_REMOVED lines=16> */
.L_x_9:
[----:B------:R-:W-:-:S04]  /*0c20*/  UIADD3 UR11, UPT, UPT, UR13, -UR5, URZ ;  /* 0x800000050d0b7290 */ /* 0x000fc8000fffe0ff */
[----:B------:R-:W-:-:S09]  /*0c30*/  UISETP.GT.AND UP1, UPT, UR11, 0x4, UPT ;  /* 0x000000040b00788c */ /* 0x000fd2000bf24270 */
[----:B------:R-:W-:Y:S05]  /*0c40*/  BRA.U !UP1, `(.L_x_11) ;  /* 0x0000000109507547 */ /* 0x000fea000b800000 */
[C---:B-12---:R-:W-:Y:S01]  /*0c50*/  VIADD R4, R10.reuse, 0x10 ;  /* 0x000000100a047836 */ /* 0x046fe20000000000 */
[C---:B---345:R-:W-:Y:S01]  /*0c60*/  IADD3 R2, P0, PT, R10.reuse, UR6, RZ ;  /* 0x000000060a027c10 */ /* 0x078fe2000ff1e0ff */
[C---:B------:R-:W-:Y:S01]  /*0c70*/  VIADD R7, R10.reuse, UR10 ;  /* 0x0000000a0a077c36 */ /* 0x040fe20008000000 */
[----:B------:R-:W-:Y:S01]  /*0c80*/  UIADD3 UR5, UPT, UPT, UR5, 0x8, URZ ;  /* 0x0000000805057890 */ /* 0x000fe2000fffe0ff */
[----:B------:R-:W-:Y:S01]  /*0c90*/  VIADD R10, R10, 0x20 ;  /* 0x000000200a0a7836 */ /* 0x000fe20000000000 */
[----:B------:R-:W-:Y:S01]  /*0ca0*/  IADD3 R4, P1, PT, R4, UR6, RZ ;  /* 0x0000000604047c10 */ /* 0x000fe2000ff3e0ff */
[----:B------:R-:W-:Y:S01]  /*0cb0*/  UPLOP3.LUT UP0, UPT, UPT, UPT, UPT, 0x40, 0x4 ;  /* 0x000000000004789c */ /* 0x000fe20003f0e870 */
[----:B------:R-:W-:-:S03]  /*0cc0*/  IADD3.X R3, PT, PT, RZ, UR7, RZ, P0, !PT ;  /* 0x00000007ff037c10 */ /* 0x000fc600087fe4ff */
[----:B------:R-:W-:Y:S02]  /*0cd0*/  IMAD.X R5, RZ, RZ, UR7, P1 ;  /* 0x00000007ff057e24 */ /* 0x000fe400088e06ff */
        /* <DEDUP_REMOVED lines=11> */
.L_x_11:
[----:B------:R-:W-:-:S09]  /*0d90*/  UISETP.NE.OR UP0, UPT, UR5, UR13, UP0 ;  /* 0x0000000d0500728c */ /* 0x000fd20008705670 */
[----:B------:R-:W-:Y:S05]  /*0da0*/  BRA.U !UP0, `(.L_x_7) ;  /* 0x0000000108387547 */ /* 0x000fea000b800000 */
.L_x_8:
[C---:B-12345:R-:W-:Y:S01]  /*0db0*/  IADD3 R2, P0, PT, R10.reuse, UR6, RZ ;  /* 0x000000060a027c10 */ /* 0x07efe2000ff1e0ff */
[----:B------:R-:W-:Y:S01]  /*0dc0*/  UIADD3 UR5, UPT, UPT, UR5, 0x4, URZ ;  /* 0x0000000405057890 */ /* 0x000fe2000fffe0ff */
[C---:B------:R-:W-:Y:S01]  /*0dd0*/  IADD3 R5, PT, PT, R10.reuse, UR10, RZ ;  /* 0x0000000a0a057c10 */ /* 0x040fe2000fffe0ff */
[----:B------:R-:W-:Y:S02]  /*0de0*/  VIADD R10, R10, 0x10 ;  /* 0x000000100a0a7836 */ /* 0x000fe40000000000 */
        /* <DEDUP_REMOVED lines=10> */
.L_x_7:
[----:B------:R-:W-:-:S09]  /*0e90*/  UISETP.NE.AND UP0, UPT, UR21, URZ, UPT ;  /* 0x000000ff1500728c */ /* 0x000fd2000bf05270 */
[----:B------:R-:W-:Y:S05]  /*0ea0*/  BRA.U !UP0, `(.L_x_0) ;  /* 0x00000001084c7547 */ /* 0x000fea000b800000 */
[C---:B-12345:R-:W-:Y:S01]  /*0eb0*/  IADD3 R2, P0, PT, R10.reuse, UR6, RZ ;  /* 0x000000060a027c10 */ /* 0x07efe2000ff1e0ff */
        /* <DEDUP_REMOVED lines=18> */
.L_x_0:
[----:B------:R-:W0:Y:S01]  /*0fe0*/  LDGDEPBAR ;  /* 0x00000000000079af */ /* 0x000e220000000000 */
[----:B------:R-:W-:-:S04]  /*0ff0*/  UIADD3 UR4, UPT, UPT, UR4, 0x1, URZ ;  /* 0x0000000104047890 */ /* 0x000fc8000fffe0ff */
[----:B------:R-:W-:-:S09]  /*1000*/  UISETP.NE.AND UP0, UPT, UR4, 0x4, UPT ;  /* 0x000000040400788c */ /* 0x000fd2000bf05270 */
[----:B------:R-:W-:Y:S05]  /*1010*/  BRA.U UP0, `(.L_x_12) ;  /* 0xfffffff1001c7547 */ /* 0x000fea000b83ffff */
[----:B------:R-:W-:-:S13]  /*1020*/  ISETP.LE.AND P0, PT, R0, UR9, PT ;  /* 0x0000000900007c0c */ /* 0x000fda000bf03270 */
[----:B------:R-:W-:Y:S05]  /*1030*/  @P0 EXIT ;  /* 0x000000000000094d */ /* 0x000fea0003800000 */
[----:B-12---:R-:W1:Y:S01]  /*1040*/  S2R R7, SR_TID.X ;  /* 0x0000000000077919 */ /* 0x006e620000002100 */
[----:B------:R-:W-:Y:S01]  /*1050*/  ULEA UR4, UR19, UR9, 0xa ;  /* 0x0000000913047291 */ /* 0x000fe2000f8e50ff */
[----:B------:R-:W-:-:S05]  /*1060*/  UMOV UR5, URZ ;  /* 0x000000ff00057c82 */ /* 0x000fca0008000000 */
[----:B------:R-:W-:Y:S01]  /*1070*/  VIADD R0, R0, -UR4 ;  /* 0x8000000400007c36 */ /* 0x000fe20008000000 */
[----:B------:R-:W-:-:S06]  /*1080*/  UMOV UR4, URZ ;  /* 0x000000ff00047c82 */ /* 0x000fcc0008000000 */
.L_x_26:
[----:B--2345:R-:W2:Y:S01]  /*1090*/  LDC R2, c[0x0][0x398] ;  /* 0x0000e600ff027b82 */ /* 0x03cea20000000800 */
[----:B------:R-:W-:-:S04]  /*10a0*/  DEPBAR.LE SB0, 0x3 ;  /* 0x000080c00000791a */ /* 0x000fc80000000000 */
[----:B-1----:R-:W-:Y:S01]  /*10b0*/  IADD3 R9, PT, PT, R7, UR9, RZ ;  /* 0x0000000907097c10 */ /* 0x002fe2000fffe0ff */
[----:B------:R-:W-:Y:S01]  /*10c0*/  UMOV UR6, 0x400 ;  /* 0x0000040000067882 */ /* 0x000fe20000000000 */
[----:B------:R-:W-:Y:S01]  /*10d0*/  ULEA UR11, UR19, UR9, 0xa ;  /* 0x00000009130b7291 */ /* 0x000fe2000f8e50ff */
[----:B------:R-:W1:Y:S01]  /*10e0*/  S2UR UR7, SR_CgaCtaId ;  /* 0x00000000000779c3 */ /* 0x000e620000008800 */
[----:B------:R-:W-:-:S04]  /*10f0*/  UIADD3 UR10, UPT, UPT, UR6, 0x1000, URZ ;  /* 0x00001000060a7890 */ /* 0x000fc8000fffe0ff */
[----:B------:R-:W-:-:S03]  /*1100*/  IMAD R11, RZ, RZ, -UR11 ;  /* 0x8000000bff0b7e24 */ /* 0x000fc6000f8e02ff */
[----:B------:R-:W-:Y:S01]  /*1110*/  BAR.SYNC.DEFER_BLOCKING 0x0 ;  /* 0x0000000000007b1d */ /* 0x000fe20000010000 */
[-C--:B--2---:R-:W-:Y:S02]  /*1120*/  ISETP.GE.AND P0, PT, R9, R2.reuse, PT ;  /* 0x000000020900720c */ /* 0x084fe40003f06270 */
[----:B------:R-:W-:-:S05]  /*1130*/  VIADDMNMX R8, R11, R2, 0x100, PT ;  /* 0x000001000b087446 */ /* 0x000fca0003800102 */
[----:B------:R-:W-:Y:S01]  /*1140*/  IMAD.SHL.U32 R8, R8, 0x4, RZ ;  /* 0x0000000408087824 */ /* 0x000fe200078e00ff */
[----:B-1----:R-:W-:Y:S02]  /*1150*/  ULEA UR8, UR7, UR6, 0x18 ;  /* 0x0000000607087291 */ /* 0x002fe4000f8ec0ff */
[----:B------:R-:W-:Y:S02]  /*1160*/  ULEA UR10, UR7, UR10, 0x18 ;  /* 0x0000000a070a7291 */ /* 0x000fe4000f8ec0ff */
[----:B------:R-:W-:Y:S01]  /*1170*/  ULEA UR8, UR5, UR8, 0xa ;  /* 0x0000000805087291 */ /* 0x000fe2000f8e50ff */
[----:B------:R-:W1:Y:S01]  /*1180*/  @!P0 LDC.64 R4, c[0x0][0x390] ;  /* 0x0000e400ff048b82 */ /* 0x000e620000000a00 */
[----:B------:R-:W-:-:S04]  /*1190*/  ULEA UR10, UR5, UR10, 0xa ;  /* 0x0000000a050a7291 */ /* 0x000fc8000f8e50ff */
[C---:B------:R-:W-:Y:S02]  /*11a0*/  @!P0 LEA R3, R7.reuse, UR8, 0x2 ;  /* 0x0000000807038c11 */ /* 0x040fe4000f8e10ff */
[----:B------:R-:W-:-:S04]  /*11b0*/  @!P0 LEA R6, R7, UR10, 0x2 ;  /* 0x0000000a07068c11 */ /* 0x000fc8000f8e10ff */
[----:B------:R-:W-:Y:S04]  /*11c0*/  @!P0 LDS R3, [R3] ;  /* 0x0000000003038984 */ /* 0x000fe80000000800 */
[----:B------:R-:W2:Y:S01]  /*11d0*/  @!P0 LDS R6, [R6] ;  /* 0x0000000006068984 */ /* 0x000ea20000000800 */
[----:B-1----:R-:W-:-:S04]  /*11e0*/  @!P0 IMAD.WIDE R4, R9, 0x4, R4 ;  /* 0x0000000409048825 */ /* 0x002fc800078e0204 */
[----:B--2---:R-:W-:-:S05]  /*11f0*/  @!P0 FADD R9, R3, R6 ;  /* 0x0000000603098221 */ /* 0x004fca0000000000 */
[----:B------:R1:W-:Y:S01]  /*1200*/  @!P0 STG.E desc[UR16][R4.64], R9 ;  /* 0x0000000904008986 */ /* 0x0003e2000c101910 */
[----:B------:R-:W-:Y:S01]  /*1210*/  BAR.SYNC.DEFER_BLOCKING 0x0 ;  /* 0x0000000000007b1d */ /* 0x000fe20000010000 */
[----:B------:R-:W-:-:S04]  /*1220*/  ISETP.GE.AND P0, PT, R8, 0x1, PT ;  /* 0x000000010800780c */ /* 0x000fc80003f06270 */
[----:B------:R-:W-:-:S13]  /*1230*/  ISETP.LE.OR P0, PT, R2, UR11, !P0 ;  /* 0x0000000b02007c0c */ /* 0x000fda000c703670 */
[----:B-1----:R-:W-:Y:S05]  /*1240*/  @P0 BRA `(.L_x_13) ;  /* 0x0000000c00900947 */ /* 0x002fea0003800000 */
[----:B------:R-:W-:-:S04]  /*1250*/  IMAD R3, RZ, RZ, -UR18 ;  /* 0x80000012ff037e24 */ /* 0x000fc8000f8e02ff */
[----:B------:R-:W-:-:S05]  /*1260*/  IMAD R3, R3, UR4, R0 ;  /* 0x0000000403037c24 */ /* 0x000fca000f8e0200 */
[----:B------:R-:W-:-:S05]  /*1270*/  VIMNMX R3, PT, PT, R3, 0x100, PT ;  /* 0x0000010003037848 */ /* 0x000fca0003fe0100 */
[----:B------:R-:W-:-:S05]  /*1280*/  VIADD R3, R3, 0xffffffff ;  /* 0xffffffff03037836 */ /* 0x000fca0000000000 */
[----:B------:R-:W-:Y:S01]  /*1290*/  LOP3.LUT R11, R3, 0x3fffffff, RZ, 0xc0, !PT ;  /* 0x3fffffff030b7812 */ /* 0x000fe200078ec0ff */
[----:B------:R-:W-:-:S03]  /*12a0*/  IMAD.MOV.U32 R3, RZ, RZ, RZ ;  /* 0x000000ffff037224 */ /* 0x000fc600078e00ff */
[C---:B------:R-:W-:Y:S02]  /*12b0*/  ISETP.GE.U32.AND P0, PT, R11.reuse, 0x3, PT ;  /* 0x000000030b00780c */ /* 0x040fe40003f06070 */
[----:B------:R-:W-:-:S04]  /*12c0*/  IADD3 R12, PT, PT, R11, 0x1, RZ ;  /* 0x000000010b0c7810 */ /* 0x000fc80007ffe0ff */
[----:B------:R-:W-:-:S07]  /*12d0*/  LOP3.LUT R14, R12, 0x3, RZ, 0xc0, !PT ;  /* 0x000000030c0e7812 */ /* 0x000fce00078ec0ff */
[----:B------:R-:W-:Y:S05]  /*12e0*/  @!P0 BRA `(.L_x_14) ;  /* 0x0000000400508947 */ /* 0x000fea0003800000 */
[----:B------:R-:W1:Y:S01]  /*12f0*/  LDCU.64 UR6, c[0x0][0x380] ;  /* 0x00007000ff0677ac */ /* 0x000e620008000a00 */
[----:B------:R-:W-:Y:S01]  /*1300*/  LOP3.LUT R3, R12, 0x7ffffffc, RZ, 0xc0, !PT ;  /* 0x7ffffffc0c037812 */ /* 0x000fe200078ec0ff */
[----:B------:R-:W-:-:S04]  /*1310*/  IMAD.MOV.U32 R8, RZ, RZ, 0x8 ;  /* 0x00000008ff087424 */ /* 0x000fc800078e00ff */
[----:B------:R-:W-:Y:S02]  /*1320*/  IMAD.MOV R6, RZ, RZ, -R3 ;  /* 0x000000ffff067224 */ /* 0x000fe400078e0a03 */
[----:B------:R-:W-:-:S03]  /*1330*/  IMAD.U32 R3, RZ, RZ, UR8 ;  /* 0x00000008ff037e24 */ /* 0x000fc6000f8e00ff */
[----:B------:R-:W-:Y:S01]  /*1340*/  ISETP.GE.AND P0, PT, R6, RZ, PT ;  /* 0x000000ff0600720c */ /* 0x000fe20003f06270 */
[----:B-1----:R-:W-:-:S06]  /*1350*/  UIMAD.WIDE UR6, UR11, 0x4, UR6 ;  /* 0x000000040b0678a5 */ /* 0x002fcc000f8e0206 */
[----:B------:R-:W-:Y:S01]  /*1360*/  MOV R4, UR6 ;  /* 0x0000000600047c02 */ /* 0x000fe20008000f00 */
[----:B------:R-:W-:-:S05]  /*1370*/  IMAD.U32 R5, RZ, RZ, UR7 ;  /* 0x00000007ff057e24 */ /* 0x000fca000f8e00ff */
[----:B------:R-:W-:Y:S05]  /*1380*/  @P0 BRA `(.L_x_15) ;  /* 0x0000000000e40947 */ /* 0x000fea0003800000 */
[----:B------:R-:W-:Y:S01]  /*1390*/  IMAD.MOV R9, RZ, RZ, -R6 ;  /* 0x000000ffff097224 */ /* 0x000fe200078e0a06 */
[----:B------:R-:W-:-:S04]  /*13a0*/  PLOP3.LUT P0, PT, PT, PT, PT, 0x80, 0x8 ;  /* 0x000000000008781c */ /* 0x000fc80003f0f070 */
[----:B------:R-:W-:-:S13]  /*13b0*/  ISETP.GT.AND P1, PT, R9, 0xc, PT ;  /* 0x0000000c0900780c */ /* 0x000fda0003f24270 */
[----:B------:R-:W-:Y:S05]  /*13c0*/  @!P1 BRA `(.L_x_16) ;  /* 0x0000000000749947 */ /* 0x000fea0003800000 */
[----:B------:R-:W-:-:S13]  /*13d0*/  PLOP3.LUT P0, PT, PT, PT, PT, 0x8, 0x80 ;  /* 0x000000000080781c */ /* 0x000fda0003f0e170 */
.L_x_17:
[----:B------:R-:W-:Y:S01]  /*13e0*/  VIADD R6, R6, 0x10 ;  /* 0x0000001006067836 */ /* 0x000fe20000000000 */
[----:B------:R-:W-:Y:S01]  /*13f0*/  @!PT LDS RZ, [RZ] ;  /* 0x00000000fffff984 */ /* 0x000fe20000000800 */
[----:B------:R-:W-:Y:S01]  /*1400*/  @!PT LDS RZ, [RZ] ;  /* 0x00000000fffff984 */ /* 0x000fe20000000800 */
[----:B------:R-:W-:Y:S01]  /*1410*/  @!PT LDS RZ, [RZ] ;  /* 0x00000000fffff984 */ /* 0x000fe20000000800 */
[----:B------:R-:W-:Y:S01]  /*1420*/  LDGSTS.E [R3], desc[UR16][R4.64] ;  /* 0x0000000004037fae */ /* 0x000fe2000b9a1010 */
[----:B------:R-:W-:Y:S02]  /*1430*/  IADD3 R9, P2, PT, R4, 0x40, RZ ;  /* 0x0000004004097810 */ /* 0x000fe40007f5e0ff */
[----:B------:R-:W-:Y:S01]  /*1440*/  IADD3 R8, PT, PT, R8, 0x40, RZ ;  /* 0x0000004008087810 */ /* 0x000fe20007ffe0ff */
[----:B------:R-:W-:Y:S01]  /*1450*/  LDGSTS.E [R3+0x4], desc[UR16][R4.64+0x4] ;  /* 0x0000400404037fae */ /* 0x000fe2000b9a1010 */
[----:B------:R-:W-:Y:S01]  /*1460*/  ISETP.GE.AND P1, PT, R6, -0xc, PT ;  /* 0xfffffff40600780c */ /* 0x000fe20003f26270 */
[----:B------:R-:W-:Y:S02]  /*1470*/  IMAD.X R10, RZ, RZ, R5, P2 ;  /* 0x000000ffff0a7224 */ /* 0x000fe400010e0605 */
[----:B------:R-:W-:Y:S04]  /*1480*/  LDGSTS.E [R3+0x8], desc[UR16][R4.64+0x8] ;  /* 0x0000800804037fae */ /* 0x000fe8000b9a1010 */
        /* <DEDUP_REMOVED lines=12> */
[----:B------:R1:W-:Y:S02]  /*1550*/  LDGSTS.E [R3+0x3c], desc[UR16][R4.64+0x3c] ;  /* 0x0003c03c04037fae */ /* 0x0003e4000b9a1010 */
[----:B-1----:R-:W-:-:S02]  /*1560*/  VIADD R3, R3, 0x40 ;  /* 0x0000004003037836 */ /* 0x002fc40000000000 */
[----:B------:R-:W-:Y:S02]  /*1570*/  IMAD.MOV.U32 R4, RZ, RZ, R9 ;  /* 0x000000ffff047224 */ /* 0x000fe400078e0009 */
[----:B------:R-:W-:Y:S01]  /*1580*/  IMAD.MOV.U32 R5, RZ, RZ, R10 ;  /* 0x000000ffff057224 */ /* 0x000fe200078e000a */
[----:B------:R-:W-:Y:S06]  /*1590*/  @!P1 BRA `(.L_x_17) ;  /* 0xfffffffc00909947 */ /* 0x000fec000383ffff */
.L_x_16:
[----:B------:R-:W-:-:S05]  /*15a0*/  IMAD.MOV R9, RZ, RZ, -R6 ;  /* 0x000000ffff097224 */ /* 0x000fca00078e0a06 */
[----:B------:R-:W-:-:S13]  /*15b0*/  ISETP.GT.AND P1, PT, R9, 0x4, PT ;  /* 0x000000040900780c */ /* 0x000fda0003f24270 */
[----:B------:R-:W-:Y:S05]  /*15c0*/  @!P1 BRA `(.L_x_18) ;  /* 0x00000000004c9947 */ /* 0x000fea0003800000 */
[----:B------:R-:W-:Y:S01]  /*15d0*/  @!PT LDS RZ, [RZ] ;  /* 0x00000000fffff984 */ /* 0x000fe20000000800 */
[----:B------:R-:W-:Y:S01]  /*15e0*/  @!PT LDS RZ, [RZ] ;  /* 0x00000000fffff984 */ /* 0x000fe20000000800 */
[----:B------:R-:W-:Y:S01]  /*15f0*/  @!PT LDS RZ, [RZ] ;  /* 0x00000000fffff984 */ /* 0x000fe20000000800 */
[----:B------:R-:W-:Y:S01]  /*1600*/  LDGSTS.E [R3], desc[UR16][R4.64] ;  /* 0x0000000004037fae */ /* 0x000fe2000b9a1010 */
[----:B------:R-:W-:Y:S01]  /*1610*/  IADD3 R9, P1, PT, R4, 0x20, RZ ;  /* 0x0000002004097810 */ /* 0x000fe20007f3e0ff */
[----:B------:R-:W-:Y:S01]  /*1620*/  VIADD R8, R8, 0x20 ;  /* 0x0000002008087836 */ /* 0x000fe20000000000 */
[----:B------:R-:W-:Y:S01]  /*1630*/  PLOP3.LUT P0, PT, PT, PT, PT, 0x8, 0x80 ;  /* 0x000000000080781c */ /* 0x000fe20003f0e170 */
[----:B------:R-:W-:Y:S01]  /*1640*/  LDGSTS.E [R3+0x4], desc[UR16][R4.64+0x4] ;  /* 0x0000400404037fae */ /* 0x000fe2000b9a1010 */
[----:B------:R-:W-:Y:S01]  /*1650*/  IADD3.X R10, PT, PT, RZ, R5, RZ, P1, !PT ;  /* 0x00000005ff0a7210 */ /* 0x000fe20000ffe4ff */
[----:B------:R-:W-:Y:S02]  /*1660*/  VIADD R6, R6, 0x8 ;  /* 0x0000000806067836 */ /* 0x000fe40000000000 */
[----:B------:R-:W-:Y:S04]  /*1670*/  LDGSTS.E [R3+0x8], desc[UR16][R4.64+0x8] ;  /* 0x0000800804037fae */ /* 0x000fe8000b9a1010 */
[----:B------:R-:W-:Y:S04]  /*1680*/  LDGSTS.E [R3+0xc], desc[UR16][R4.64+0xc] ;  /* 0x0000c00c04037fae */ /* 0x000fe8000b9a1010 */
[----:B------:R-:W-:Y:S04]  /*1690*/  LDGSTS.E [R3+0x10], desc[UR16][R4.64+0x10] ;  /* 0x0001001004037fae */ /* 0x000fe8000b9a1010 */
[----:B------:R-:W-:Y:S04]  /*16a0*/  LDGSTS.E [R3+0x14], desc[UR16][R4.64+0x14] ;  /* 0x0001401404037fae */ /* 0x000fe8000b9a1010 */
[----:B------:R-:W-:Y:S04]  /*16b0*/  LDGSTS.E [R3+0x18], desc[UR16][R4.64+0x18] ;  /* 0x0001801804037fae */ /* 0x000fe8000b9a1010 */
[----:B------:R1:W-:Y:S02]  /*16c0*/  LDGSTS.E [R3+0x1c], desc[UR16][R4.64+0x1c] ;  /* 0x0001c01c04037fae */ /* 0x0003e4000b9a1010 */
[----:B-1----:R-:W-:Y:S01]  /*16d0*/  VIADD R3, R3, 0x20 ;  /* 0x0000002003037836 */ /* 0x002fe20000000000 */
[----:B------:R-:W-:Y:S01]  /*16e0*/  MOV R5, R10 ;  /* 0x0000000a00057202 */ /* 0x000fe20000000f00 */
[----:B------:R-:W-:-:S07]  /*16f0*/  IMAD.MOV.U32 R4, RZ, RZ, R9 ;  /* 0x000000ffff047224 */ /* 0x000fce00078e0009 */
.L_x_18:
[----:B------:R-:W-:-:S13]  /*1700*/  ISETP.NE.OR P0, PT, R6, RZ, P0 ;  /* 0x000000ff0600720c */ /* 0x000fda0000705670 */
[----:B------:R-:W-:Y:S05]  /*1710*/  @!P0 BRA `(.L_x_19) ;  /* 0x0000000000408947 */ /* 0x000fea0003800000 */
.L_x_15:
[----:B------:R-:W-:Y:S01]  /*1720*/  VIADD R6, R6, 0x4 ;  /* 0x0000000406067836 */ /* 0x000fe20000000000 */
[----:B------:R-:W-:Y:S01]  /*1730*/  IADD3 R9, P1, PT, R4, 0x10, RZ ;  /* 0x0000001004097810 */ /* 0x000fe20007f3e0ff */
[----:B------:R-:W-:Y:S01]  /*1740*/  @!PT LDS RZ, [RZ] ;  /* 0x00000000fffff984 */ /* 0x000fe20000000800 */
[----:B------:R-:W-:Y:S01]  /*1750*/  @!PT LDS RZ, [RZ] ;  /* 0x00000000fffff984 */ /* 0x000fe20000000800 */
[----:B------:R-:W-:Y:S01]  /*1760*/  @!PT LDS RZ, [RZ] ;  /* 0x00000000fffff984 */ /* 0x000fe20000000800 */
[----:B------:R-:W-:Y:S01]  /*1770*/  LDGSTS.E [R3], desc[UR16][R4.64] ;  /* 0x0000000004037fae */ /* 0x000fe2000b9a1010 */
[----:B------:R-:W-:Y:S02]  /*1780*/  VIADD R8, R8, 0x10 ;  /* 0x0000001008087836 */ /* 0x000fe40000000000 */
[----:B------:R-:W-:Y:S01]  /*1790*/  ISETP.NE.AND P0, PT, R6, RZ, PT ;  /* 0x000000ff0600720c */ /* 0x000fe20003f05270 */
[----:B------:R-:W-:Y:S01]  /*17a0*/  LDGSTS.E [R3+0x4], desc[UR16][R4.64+0x4] ;  /* 0x0000400404037fae */ /* 0x000fe2000b9a1010 */
[----:B------:R-:W-:-:S03]  /*17b0*/  IMAD.X R10, RZ, RZ, R5, P1 ;  /* 0x000000ffff0a7224 */ /* 0x000fc600008e0605 */
[----:B------:R-:W-:Y:S04]  /*17c0*/  LDGSTS.E [R3+0x8], desc[UR16][R4.64+0x8] ;  /* 0x0000800804037fae */ /* 0x000fe8000b9a1010 */
[----:B------:R1:W-:Y:S02]  /*17d0*/  LDGSTS.E [R3+0xc], desc[UR16][R4.64+0xc] ;  /* 0x0000c00c04037fae */ /* 0x0003e4000b9a1010 */
[----:B-1----:R-:W-:Y:S01]  /*17e0*/  VIADD R3, R3, 0x10 ;  /* 0x0000001003037836 */ /* 0x002fe20000000000 */
[----:B------:R-:W-:Y:S01]  /*17f0*/  MOV R4, R9 ;  /* 0x0000000900047202 */ /* 0x000fe20000000f00 */
[----:B------:R-:W-:Y:S01]  /*1800*/  IMAD.MOV.U32 R5, RZ, RZ, R10 ;  /* 0x000000ffff057224 */ /* 0x000fe200078e000a */
[----:B------:R-:W-:Y:S06]  /*1810*/  @P0 BRA `(.L_x_15) ;  /* 0xfffffffc00c00947 */ /* 0x000fec000383ffff */
.L_x_19:
[----:B------:R-:W-:-:S07]  /*1820*/  VIADD R3, R8, 0xfffffff8 ;  /* 0xfffffff808037836 */ /* 0x000fce0000000000 */
.L_x_14:
[----:B------:R-:W-:-:S13]  /*1830*/  ISETP.NE.AND P0, PT, R14, RZ, PT ;  /* 0x000000ff0e00720c */ /* 0x000fda0003f05270 */
[----:B------:R-:W-:Y:S05]  /*1840*/  @!P0 BRA `(.L_x_20) ;  /* 0x0000000000548947 */ /* 0x000fea0003800000 */
[----:B------:R-:W1:Y:S02]  /*1850*/  LDCU.64 UR6, c[0x0][0x380] ;  /* 0x00007000ff0677ac */ /* 0x000e640008000a00 */
[----:B-1----:R-:W-:-:S06]  /*1860*/  UIMAD.WIDE UR6, UR11, 0x4, UR6 ;  /* 0x000000040b0678a5 */ /* 0x002fcc000f8e0206 */
[C---:B------:R-:W-:Y:S01]  /*1870*/  IADD3 R4, P0, PT, R3.reuse, UR6, RZ ;  /* 0x0000000603047c10 */ /* 0x040fe2000ff1e0ff */
[----:B------:R-:W-:-:S04]  /*1880*/  VIADD R3, R3, UR8 ;  /* 0x0000000803037c36 */ /* 0x000fc80008000000 */
[----:B------:R-:W-:Y:S01]  /*1890*/  IMAD.X R5, RZ, RZ, UR7, P0 ;  /* 0x00000007ff057e24 */ /* 0x000fe200080e06ff */
[----:B------:R-:W-:-:S04]  /*18a0*/  ISETP.NE.AND P0, PT, R14, 0x1, PT ;  /* 0x000000010e00780c */ /* 0x000fc80003f05270 */
[----:B------:R-:W-:Y:S01]  /*18b0*/  @!PT LDS RZ, [RZ] ;  /* 0x00000000fffff984 */ /* 0x000fe20000000800 */
[----:B------:R-:W-:Y:S01]  /*18c0*/  @!PT LDS RZ, [RZ] ;  /* 0x00000000fffff984 */ /* 0x000fe20000000800 */
[----:B------:R-:W-:Y:S01]  /*18d0*/  @!PT LDS RZ, [RZ] ;  /* 0x00000000fffff984 */ /* 0x000fe20000000800 */
[----:B------:R1:W-:Y:S09]  /*18e0*/  LDGSTS.E [R3], desc[UR16][R4.64] ;  /* 0x0000000004037fae */ /* 0x0003f2000b9a1010 */
[----:B------:R-:W-:Y:S05]  /*18f0*/  @!P0 BRA `(.L_x_20) ;  /* 0x0000000000288947 */ /* 0x000fea0003800000 */
[----:B------:R-:W-:Y:S01]  /*1900*/  ISETP.NE.AND P0, PT, R14, 0x2, PT ;  /* 0x000000020e00780c */ /* 0x000fe20003f05270 */
[----:B------:R-:W-:Y:S01]  /*1910*/  @!PT LDS RZ, [RZ] ;  /* 0x00000000fffff984 */ /* 0x000fe20000000800 */
[----:B------:R-:W-:Y:S01]  /*1920*/  @!PT LDS RZ, [RZ] ;  /* 0x00000000fffff984 */ /* 0x000fe20000000800 */
[----:B------:R-:W-:Y:S01]  /*1930*/  @!PT LDS RZ, [RZ] ;  /* 0x00000000fffff984 */ /* 0x000fe20000000800 */
[----:B------:R2:W-:-:S12]  /*1940*/  LDGSTS.E [R3+0x4], desc[UR16][R4.64+0x4] ;  /* 0x0000400404037fae */ /* 0x0005d8000b9a1010 */
[----:B--2---:R-:W-:Y:S05]  /*1950*/  @!P0 BRA `(.L_x_20) ;  /* 0x0000000000108947 */ /* 0x004fea0003800000 */
[----:B------:R-:W-:Y:S01]  /*1960*/  @!PT LDS RZ, [RZ] ;  /* 0x00000000fffff984 */ /* 0x000fe20000000800 */
[----:B------:R-:W-:Y:S01]  /*1970*/  @!PT LDS RZ, [RZ] ;  /* 0x00000000fffff984 */ /* 0x000fe20000000800 */
[----:B------:R-:W-:Y:S01]  /*1980*/  @!PT LDS RZ, [RZ] ;  /* 0x00000000fffff984 */ /* 0x000fe20000000800 */
[----:B------:R2:W-:Y:S02]  /*1990*/  LDGSTS.E [R3+0x8], desc[UR16][R4.64+0x8] ;  /* 0x0000800804037fae */ /* 0x0005e4000b9a1010 */
.L_x_20:
[----:B------:R-:W3:Y:S01]  /*19a0*/  LDCU.64 UR8, c[0x0][0x388] ;  /* 0x00007100ff0877ac */ /* 0x000ee20008000a00 */
[----:B------:R-:W-:Y:S01]  /*19b0*/  ISETP.GE.U32.AND P0, PT, R11, 0x3, PT ;  /* 0x000000030b00780c */ /* 0x000fe20003f06070 */
[----:B-12---:R-:W-:Y:S01]  /*19c0*/  HFMA2 R3, -RZ, RZ, 0, 0 ;  /* 0x00000000ff037431 */ /* 0x006fe200000001ff */
[----:B---3--:R-:W-:-:S11]  /*19d0*/  UIMAD.WIDE UR8, UR11, 0x4, UR8 ;  /* 0x000000040b0878a5 */ /* 0x008fd6000f8e0208 */
[----:B------:R-:W-:Y:S05]  /*19e0*/  @!P0 BRA `(.L_x_21) ;  /* 0x0000000400548947 */ /* 0x000fea0003800000 */
[----:B------:R-:W-:Y:S01]  /*19f0*/  LOP3.LUT R6, R12, 0x7ffffffc, RZ, 0xc0, !PT ;  /* 0x7ffffffc0c067812 */ /* 0x000fe200078ec0ff */
[----:B------:R-:W-:Y:S01]  /*1a00*/  UMOV UR6, URZ ;  /* 0x000000ff00067c82 */ /* 0x000fe20008000000 */
[----:B------:R-:W-:Y:S02]  /*1a10*/  IMAD.MOV.U32 R3, RZ, RZ, RZ ;  /* 0x000000ffff037224 */ /* 0x000fe400078e00ff */
[----:B------:R-:W-:-:S13]  /*1a20*/  ISETP.GT.AND P0, PT, R6, RZ, PT ;  /* 0x000000ff0600720c */ /* 0x000fda0003f04270 */
[----:B------:R-:W-:Y:S05]  /*1a30*/  @!P0 BRA `(.L_x_22) ;  /* 0x0000000400088947 */ /* 0x000fea0003800000 */
[----:B------:R-:W-:Y:S01]  /*1a40*/  VIADD R4, R6, -UR6 ;  /* 0x8000000606047c36 */ /* 0x000fe20008000000 */
[----:B------:R-:W-:-:S04]  /*1a50*/  PLOP3.LUT P0, PT, PT, PT, PT, 0x80, 0x8 ;  /* 0x000000000008781c */ /* 0x000fc80003f0f070 */
[----:B------:R-:W-:-:S13]  /*1a60*/  ISETP.GT.AND P1, PT, R4, 0xc, PT ;  /* 0x0000000c0400780c */ /* 0x000fda0003f24270 */
[----:B------:R-:W-:Y:S05]  /*1a70*/  @!P1 BRA `(.L_x_23) ;  /* 0x0000000000949947 */ /* 0x000fea0003800000 */
[----:B------:R-:W-:Y:S01]  /*1a80*/  PLOP3.LUT P0, PT, PT, PT, PT, 0x8, 0x80 ;  /* 0x000000000080781c */ /* 0x000fe20003f0e170 */
[----:B------:R-:W-:-:S12]  /*1a90*/  VIADD R16, R6, 0xfffffff4 ;  /* 0xfffffff406107836 */ /* 0x000fd80000000000 */
.L_x_24:
[C---:B-1----:R-:W-:Y:S01]  /*1aa0*/  IADD3 R4, P1, PT, R3.reuse, UR8, RZ ;  /* 0x0000000803047c10 */ /* 0x042fe2000ff3e0ff */
[C---:B------:R-:W-:Y:S01]  /*1ab0*/  VIADD R8, R3.reuse, 0x10 ;  /* 0x0000001003087836 */ /* 0x040fe20000000000 */
[C---:B------:R-:W-:Y:S01]  /*1ac0*/  IADD3 R10, PT, PT, R3.reuse, 0x20, RZ ;  /* 0x00000020030a7810 */ /* 0x040fe20007ffe0ff */
[C---:B------:R-:W-:Y:S01]  /*1ad0*/  VIADD R15, R3.reuse, UR10 ;  /* 0x0000000a030f7c36 */ /* 0x040fe20008000000 */
[----:B------:R-:W-:Y:S01]  /*1ae0*/  UIADD3 UR6, UPT, UPT, UR6, 0x10, URZ ;  /* 0x0000001006067890 */ /* 0x000fe2000fffe0ff */
[----:B------:R-:W-:Y:S01]  /*1af0*/  IMAD.X R5, RZ, RZ, UR9, P1 ;  /* 0x00000009ff057e24 */ /* 0x000fe200088e06ff */
[----:B------:R-:W-:Y:S01]  /*1b00*/  IADD3 R8, P1, PT, R8, UR8, RZ ;  /* 0x0000000808087c10 */ /* 0x000fe2000ff3e0ff */
[C---:B------:R-:W-:Y:S01]  /*1b10*/  VIADD R12, R3.reuse, 0x30 ;  /* 0x00000030030c7836 */ /* 0x040fe20000000000 */
[----:B------:R-:W-:Y:S01]  /*1b20*/  IADD3 R10, P2, PT, R10, UR8, RZ ;  /* 0x000000080a0a7c10 */ /* 0x000fe2000ff5e0ff */
[----:B------:R-:W-:Y:S01]  /*1b30*/  VIADD R3, R3, 0x40 ;  /* 0x0000004003037836 */ /* 0x000fe20000000000 */
[----:B------:R-:W-:Y:S01]  /*1b40*/  @!PT LDS RZ, [RZ] ;  /* 0x00000000fffff984 */ /* 0x000fe20000000800 */
[----:B------:R-:W-:Y:S01]  /*1b50*/  @!PT LDS RZ, [RZ] ;  /* 0x00000000fffff984 */ /* 0x000fe20000000800 */
[----:B------:R-:W-:Y:S01]  /*1b60*/  @!PT LDS RZ, [RZ] ;  /* 0x00000000fffff984 */ /* 0x000fe20000000800 */
[----:B------:R1:W-:Y:S01]  /*1b70*/  LDGSTS.E [R15], desc[UR16][R4.64] ;  /* 0x00000000040f7fae */ /* 0x0003e2000b9a1010 */
[----:B------:R-:W-:Y:S01]  /*1b80*/  IMAD.X R9, RZ, RZ, UR9, P1 ;  /* 0x00000009ff097e24 */ /* 0x000fe200088e06ff */
[----:B------:R-:W-:-:S02]  /*1b90*/  IADD3 R12, P3, PT, R12, UR8, RZ ;  /* 0x000000080c0c7c10 */ /* 0x000fc4000ff7e0ff */
[----:B------:R1:W-:Y:S01]  /*1ba0*/  LDGSTS.E [R15+0x4], desc[UR16][R4.64+0x4] ;  /* 0x00004004040f7fae */ /* 0x0003e2000b9a1010 */
[----:B------:R-:W-:Y:S02]  /*1bb0*/  IADD3.X R11, PT, PT, RZ, UR9, RZ, P2, !PT ;  /* 0x00000009ff0b7c10 */ /* 0x000fe400097fe4ff */
[----:B------:R-:W-:Y:S01]  /*1bc0*/  ISETP.LE.AND P1, PT, R16, UR6, PT ;  /* 0x0000000610007c0c */ /* 0x000fe2000bf23270 */
[----:B------:R1:W-:Y:S01]  /*1bd0*/  LDGSTS.E [R15+0x8], desc[UR16][R4.64+0x8] ;  /* 0x00008008040f7fae */ /* 0x0003e2000b9a1010 */
[----:B------:R-:W-:-:S03]  /*1be0*/  IMAD.X R13, RZ, RZ, UR9, P3 ;  /* 0x00000009ff0d7e24 */ /* 0x000fc600098e06ff */
        /* <DEDUP_REMOVED lines=13> */
[----:B------:R-:W-:Y:S05]  /*1cc0*/  @!P1 BRA `(.L_x_24) ;  /* 0xfffffffc00749947 */ /* 0x000fea000383ffff */
.L_x_23:
[----:B-1----:R-:W-:-:S05]  /*1cd0*/  VIADD R4, R6, -UR6 ;  /* 0x8000000606047c36 */ /* 0x002fca0008000000 */
[----:B------:R-:W-:-:S13]  /*1ce0*/  ISETP.GT.AND P1, PT, R4, 0x4, PT ;  /* 0x000000040400780c */ /* 0x000fda0003f24270 */
[----:B------:R-:W-:Y:S05]  /*1cf0*/  @!P1 BRA `(.L_x_25) ;  /* 0x0000000000509947 */ /* 0x000fea0003800000 */
[C---:B------:R-:W-:Y:S01]  /*1d00*/  VIADD R8, R3.reuse, 0x10 ;  /* 0x0000001003087836 */ /* 0x040fe20000000000 */
[C---:B------:R-:W-:Y:S01]  /*1d10*/  IADD3 R4, P0, PT, R3.reuse, UR8, RZ ;  /* 0x0000000803047c10 */ /* 0x040fe2000ff1e0ff */
[C---:B------:R-:W-:Y:S01]  /*1d20*/  VIADD R11, R3.reuse, UR10 ;  /* 0x0000000a030b7c36 */ /* 0x040fe20008000000 */
[----:B------:R-:W-:Y:S01]  /*1d30*/  UIADD3 UR6, UPT, UPT, UR6, 0x8, URZ ;  /* 0x0000000806067890 */ /* 0x000fe2000fffe0ff */
[----:B------:R-:W-:Y:S01]  /*1d40*/  VIADD R3, R3, 0x20 ;  /* 0x0000002003037836 */ /* 0x000fe20000000000 */
[----:B------:R-:W-:Y:S02]  /*1d50*/  IADD3 R8, P1, PT, R8, UR8, RZ ;  /* 0x0000000808087c10 */ /* 0x000fe4000ff3e0ff */
[----:B------:R-:W-:Y:S02]  /*1d60*/  IADD3.X R5, PT, PT, RZ, UR9, RZ, P0, !PT ;  /* 0x00000009ff057c10 */ /* 0x000fe400087fe4ff */
[----:B------:R-:W-:Y:S01]  /*1d70*/  PLOP3.LUT P0, PT, PT, PT, PT, 0x8, 0x80 ;  /* 0x000000000080781c */ /* 0x000fe20003f0e170 */
[----:B------:R-:W-:-:S02]  /*1d80*/  IMAD.X R9, RZ, RZ, UR9, P1 ;  /* 0x00000009ff097e24 */ /* 0x000fc400088e06ff */
        /* <DEDUP_REMOVED lines=11> */
.L_x_25:
[----:B------:R-:W-:-:S13]  /*1e40*/  ISETP.NE.OR P0, PT, R6, UR6, P0 ;  /* 0x0000000606007c0c */ /* 0x000fda0008705670 */
[----:B------:R-:W-:Y:S05]  /*1e50*/  @!P0 BRA `(.L_x_21) ;  /* 0x0000000000388947 */ /* 0x000fea0003800000 */
.L_x_22:
[C---:B-12---:R-:W-:Y:S01]  /*1e60*/  IADD3 R4, P0, PT, R3.reuse, UR8, RZ ;  /* 0x0000000803047c10 */ /* 0x046fe2000ff1e0ff */
[----:B------:R-:W-:Y:S01]  /*1e70*/  UIADD3 UR6, UPT, UPT, UR6, 0x4, URZ ;  /* 0x0000000406067890 */ /* 0x000fe2000fffe0ff */
[C---:B------:R-:W-:Y:S01]  /*1e80*/  IADD3 R9, PT, PT, R3.reuse, UR10, RZ ;  /* 0x0000000a03097c10 */ /* 0x040fe2000fffe0ff */
[----:B------:R-:W-:Y:S02]  /*1e90*/  VIADD R3, R3, 0x10 ;  /* 0x0000001003037836 */ /* 0x000fe40000000000 */
[----:B------:R-:W-:Y:S02]  /*1ea0*/  IMAD.X R5, RZ, RZ, UR9, P0 ;  /* 0x00000009ff057e24 */ /* 0x000fe400080e06ff */
[----:B------:R-:W-:-:S03]  /*1eb0*/  ISETP.NE.AND P0, PT, R6, UR6, PT ;  /* 0x0000000606007c0c */ /* 0x000fc6000bf05270 */
[----:B------:R-:W-:Y:S01]  /*1ec0*/  @!PT LDS RZ, [RZ] ;  /* 0x00000000fffff984 */ /* 0x000fe20000000800 */
[----:B------:R-:W-:Y:S01]  /*1ed0*/  @!PT LDS RZ, [RZ] ;  /* 0x00000000fffff984 */ /* 0x000fe20000000800 */
[----:B------:R-:W-:Y:S01]  /*1ee0*/  @!PT LDS RZ, [RZ] ;  /* 0x00000000fffff984 */ /* 0x000fe20000000800 */
[----:B------:R2:W-:Y:S04]  /*1ef0*/  LDGSTS.E [R9], desc[UR16][R4.64] ;  /* 0x0000000004097fae */ /* 0x0005e8000b9a1010 */
[----:B------:R2:W-:Y:S04]  /*1f00*/  LDGSTS.E [R9+0x4], desc[UR16][R4.64+0x4] ;  /* 0x0000400404097fae */ /* 0x0005e8000b9a1010 */
[----:B------:R2:W-:Y:S04]  /*1f10*/  LDGSTS.E [R9+0x8], desc[UR16][R4.64+0x8] ;  /* 0x0000800804097fae */ /* 0x0005e8000b9a1010 */
[----:B------:R2:W-:Y:S01]  /*1f20*/  LDGSTS.E [R9+0xc], desc[UR16][R4.64+0xc] ;  /* 0x0000c00c04097fae */ /* 0x0005e2000b9a1010 */
[----:B------:R-:W-:Y:S05]  /*1f30*/  @P0 BRA `(.L_x_22) ;  /* 0xfffffffc00c80947 */ /* 0x000fea000383ffff */
.L_x_21:
[----:B------:R-:W-:-:S13]  /*1f40*/  ISETP.NE.AND P0, PT, R14, RZ, PT ;  /* 0x000000ff0e00720c */ /* 0x000fda0003f05270 */
[----:B------:R-:W-:Y:S05]  /*1f50*/  @!P0 BRA `(.L_x_13) ;  /* 0x00000000004c8947 */ /* 0x000fea0003800000 */
[C---:B-12---:R-:W-:Y:S01]  /*1f60*/  IADD3 R4, P0, PT, R3.reuse, UR8, RZ ;  /* 0x0000000803047c10 */ /* 0x046fe2000ff1e0ff */
        /* <DEDUP_REMOVED lines=13> */
[----:B----4-:R-:W-:Y:S05]  /*2040*/  @!P0 BRA `(.L_x_13) ;  /* 0x0000000000108947 */ /* 0x010fea0003800000 */
[----:B------:R-:W-:Y:S01]  /*2050*/  @!PT LDS RZ, [RZ] ;  /* 0x00000000fffff984 */ /* 0x000fe20000000800 */
[----:B------:R-:W-:Y:S01]  /*2060*/  @!PT LDS RZ, [RZ] ;  /* 0x00000000fffff984 */ /* 0x000fe20000000800 */
[----:B------:R-:W-:Y:S01]  /*2070*/  @!PT LDS RZ, [RZ] ;  /* 0x00000000fffff984 */ /* 0x000fe20000000800 */
[----:B------:R4:W-:Y:S02]  /*2080*/  LDGSTS.E [R3+0x8], desc[UR16][R4.64+0x8] ;  /* 0x0000800804037fae */ /* 0x0009e4000b9a1010 */
.L_x_13:
[----:B------:R-:W-:Y:S01]  /*2090*/  UIMAD UR9, UR19, -0x300, UR11 ;  /* 0xfffffd00130978a4 */ /* 0x000fe2000f8e020b */
[----:B------:R-:W0:Y:S01]  /*20a0*/  LDGDEPBAR ;  /* 0x00000000000079af */ /* 0x000e220000000000 */
[----:B------:R-:W-:Y:S02]  /*20b0*/  UIADD3 UR5, UPT, UPT, UR5, 0x1, URZ ;  /* 0x0000000105057890 */ /* 0x000fe4000fffe0ff */
[----:B------:R-:W-:Y:S02]  /*20c0*/  UIADD3 UR4, UPT, UPT, UR4, 0x1, URZ ;  /* 0x0000000104047890 */ /* 0x000fe4000fffe0ff */
[----:B------:R-:W-:Y:S01]  /*20d0*/  USHF.R.S32.HI UR6, URZ, 0x1f, UR5 ;  /* 0x0000001fff067899 */ /* 0x000fe20008011405 */
[----:B------:R-:W-:-:S03]  /*20e0*/  ISETP.LE.AND P0, PT, R2, UR9, PT ;  /* 0x0000000902007c0c */ /* 0x000fc6000bf03270 */
[----:B------:R-:W-:-:S04]  /*20f0*/  ULEA.HI UR6, UR6, UR5, URZ, 0x2 ;  /* 0x0000000506067291 */ /* 0x000fc8000f8f10ff */
[----:B------:R-:W-:-:S04]  /*2100*/  ULOP3.LUT UR6, UR6, 0xfffffffc, URZ, 0xc0, !UPT ;  /* 0xfffffffc06067892 */ /* 0x000fc8000f8ec0ff */
[----:B------:R-:W-:Y:S02]  /*2110*/  UIADD3 UR5, UPT, UPT, UR5, -UR6, URZ ;  /* 0x8000000605057290 */ /* 0x000fe4000fffe0ff */
[----:B------:R-:W-:Y:S10]  /*2120*/  @!P0 BRA `(.L_x_26) ;  /* 0xffffffec00d88947 */ /* 0x000ff4000383ffff */
[----:B------:R-:W-:Y:S05]  /*2130*/  EXIT ;  /* 0x000000000000794d */ /* 0x000fea0003800000 */
.L_x_27:
[----:B------:R-:W-:-:S00]  /*2140*/  BRA `(.L_x_27) ;  /* 0xfffffffc00fc7947 */ /* 0x000fc0000383ffff */
[----:B------:R-:W-:-:S00]  /*2150*/  NOP ;  /* 0x0000000000007918 */ /* 0x000fc00000000000 */
        /* <DEDUP_REMOVED lines=10> */
.L_x_28:


//--------------------- .nv.shared._Z20vector_add_pipelinedILi256ELi4EEvPfS0_S0_i --------------------------
	.section	.nv.shared._Z20vector_add_pipelinedILi256ELi4EEvPfS0_S0_i,"aw",@nobits
	.sectionflags	@""
	.align	4
.nv.shared._Z20vector_add_pipelinedILi256ELi4EEvPfS0_S0_i:
	.zero		9216


//--------------------- .nv.shared.reserved.0     --------------------------
	.section	.nv.shared.reserved.0,"aw",@nobits
	.weak		__nv_reservedSMEM_offset_0_alias
	.size		__nv_reservedSMEM_offset_0_alias, 0, 64
	.other		__nv_reservedSMEM_offset_0_alias,@"STO_CUDA_RESERVED_SHARED STV_DEFAULT"
__nv_reservedSMEM_offset_0_alias:
	.zero		0
	.zero		64


//--------------------- .nv.constant0._Z20vector_add_pipelinedILi256ELi4EEvPfS0_S0_i --------------------------
	.section	.nv.constant0._Z20vector_add_pipelinedILi256ELi4EEvPfS0_S0_i,"a",@progbits
	.sectionflags	@""
	.align	4
.nv.constant0._Z20vector_add_pipelinedILi256ELi4EEvPfS0_S0_i:
	.zero		924


//--------------------- SYMBOLS --------------------------

	.type		.nv.reservedSmem.offset0,@object
	.size		.nv.reservedSmem.offset0,0x4
	.type		.nv.reservedSmem.cap,@object
	.size		.nv.reservedSmem.cap,0x4
